	.target	sm_100a

	.elftype	@"ET_EXEC"


//--------------------- .note.nv.tkinfo           --------------------------
	.section	.note.nv.tkinfo,"",@"SHT_NOTE"
	.sectionflags	@"SHF_NOTE_NV_TKINFO"
	.tkinfo
        /*0018*/ 	.word	0x00000002
        /*0030*/ 	.string	""
        /*0030*/ 	.string	"ptxas"
        /*0030*/ 	.string	"Cuda compilation tools, release 13.0, V13.0.88"
        /*0030*/ 	.string	"Build cuda_13.0.r13.0/compiler.36424714_0"
        /*0030*/ 	.string	"-arch sm_100a -m 64 "



//--------------------- .note.nv.cuinfo           --------------------------
	.section	.note.nv.cuinfo,"",@"SHT_NOTE"
	.sectionflags	@"SHF_NOTE_NV_CUINFO"
        /*0018*/ 	.short	0x0002
        /*001a*/ 	.short	0x0064
        /*001c*/ 	.short	0x0082
	.zero		2


//--------------------- .nv.info                  --------------------------
	.section	.nv.info,"",@"SHT_CUDA_INFO"
	.align	4


	//----- nvinfo : EIATTR_REGCOUNT
	.align		4
        /*0000*/ 	.byte	0x04, 0x2f
        /*0002*/ 	.short	(.L_19 - .L_18)
	.align		4
.L_18:
        /*0004*/ 	.word	index@(_ZN7cutlass13device_kernelINS_4gemm6kernel13GemmUniversalIN4cute5tupleIJiiiiEEENS1_10collective13CollectiveMmaINS1_35MainloopSm100TmaUmmaWarpSpecializedILi26ELi2ELi4ENS5_IJNS4_1CILi2EEENSA_ILi1EEESC_EEEEENS5_IJNSA_ILi128EEESF_NSA_ILi32EEEEEENS_6half_tENS5_IJlSC_lEEESI_SJ_NS4_8TiledMMAINS4_8MMA_AtomIJNS4_26SM100_MMA_F16BF16_2x1SM_SSISI_SI_fLi128ELi128ELNS4_4UMMA5MajorE0ELSO_0ELNSN_7ScaleInE0ELSP_0EEEEEENS4_6LayoutINS5_IJSC_SC_SC_EEENS5_IJNSA_ILi0EEESU_SU_EEEEENS5_IJNS4_10UnderscoreESX_SX_EEEEENS4_18SM100_TMA_2SM_LOADENS4_14ComposedLayoutINS4_7SwizzleILi2ELi4ELi3EEENS4_18smem_ptr_flag_bitsILi16EEENSS_INS5_IJNSA_ILi8EEESG_EEENS5_IJSG_SC_EEEEEEEvNS4_8identityES10_S1A_vS1B_EENS_8epilogue10collective18CollectiveEpilogueINS1D_23Sm100TmaWarpSpecializedILi4ELi2ELi16ELb1ELb0EEEJNS5_IJNSA_ILi64EEESF_SG_EEENS5_IJNSS_IS1I_SC_EENSS_INS5_IJNSA_ILi16EEESB_EEENS5_IJSC_S1I_EEEEEEEESI_SJ_SI_SJ_NS1D_6fusion15FusionCallbacksIS1H_NS1Q_17LinearCombinationISI_fSI_fLNS_15FloatRoundStyleE2EEES1J_S1P_JEEENS4_5SM1004TMEM4LOAD26SM100_TMEM_LOAD_32dp32b16xENS4_13SM90_TMA_LOADENS11_INS12_ILi1ELi4ELi3EEES15_NSS_INS5_IJS16_S1L_EEENS5_IJS1L_SC_EEEEEEENS4_39AutoVectorizingCopyWithAssumedAlignmentILi128EEENS4_14SM90_TMA_STOREES25_S27_S27_EEEvvEEEEvNT_6ParamsE)
        /*0008*/ 	.word	0x0000005b


	//----- nvinfo : EIATTR_FRAME_SIZE
	.align		4
.L_19:
        /*000c*/ 	.byte	0x04, 0x11
        /*000e*/ 	.short	(.L_21 - .L_20)
	.align		4
.L_20:
        /*0010*/ 	.word	index@($__internal_2_$__cuda_sm10x_tcgen05_guardrail_trap_unallocated_columns_being_dealloced)
        /*0014*/ 	.word	0x00000000


	//----- nvinfo : EIATTR_FRAME_SIZE
	.align		4
.L_21:
        /*0018*/ 	.byte	0x04, 0x11
        /*001a*/ 	.short	(.L_23 - .L_22)
	.align		4
.L_22:
        /*001c*/ 	.word	index@($__internal_1_$__cuda_sm10x_tcgen05_guardrail_trap_phase_invalid_during_alloc)
        /*0020*/ 	.word	0x00000000


	//----- nvinfo : EIATTR_FRAME_SIZE
	.align		4
.L_23:
        /*0024*/ 	.byte	0x04, 0x11
        /*0026*/ 	.short	(.L_25 - .L_24)
	.align		4
.L_24:
        /*0028*/ 	.word	index@($__internal_0_$__cuda_sm10x_tcgen05_guardrail_trap_col_being_dealloced_not_returned_by_alloc)
        /*002c*/ 	.word	0x00000000


	//----- nvinfo : EIATTR_FRAME_SIZE
	.align		4
.L_25:
        /*0030*/ 	.byte	0x04, 0x11
        /*0032*/ 	.short	(.L_27 - .L_26)
	.align		4
.L_26:
        /*0034*/ 	.word	index@(_ZN7cutlass13device_kernelINS_4gemm6kernel13GemmUniversalIN4cute5tupleIJiiiiEEENS1_10collective13CollectiveMmaINS1_35MainloopSm100TmaUmmaWarpSpecializedILi26ELi2ELi4ENS5_IJNS4_1CILi2EEENSA_ILi1EEESC_EEEEENS5_IJNSA_ILi128EEESF_NSA_ILi32EEEEEENS_6half_tENS5_IJlSC_lEEESI_SJ_NS4_8TiledMMAINS4_8MMA_AtomIJNS4_26SM100_MMA_F16BF16_2x1SM_SSISI_SI_fLi128ELi128ELNS4_4UMMA5MajorE0ELSO_0ELNSN_7ScaleInE0ELSP_0EEEEEENS4_6LayoutINS5_IJSC_SC_SC_EEENS5_IJNSA_ILi0EEESU_SU_EEEEENS5_IJNS4_10UnderscoreESX_SX_EEEEENS4_18SM100_TMA_2SM_LOADENS4_14ComposedLayoutINS4_7SwizzleILi2ELi4ELi3EEENS4_18smem_ptr_flag_bitsILi16EEENSS_INS5_IJNSA_ILi8EEESG_EEENS5_IJSG_SC_EEEEEEEvNS4_8identityES10_S1A_vS1B_EENS_8epilogue10collective18CollectiveEpilogueINS1D_23Sm100TmaWarpSpecializedILi4ELi2ELi16ELb1ELb0EEEJNS5_IJNSA_ILi64EEESF_SG_EEENS5_IJNSS_IS1I_SC_EENSS_INS5_IJNSA_ILi16EEESB_EEENS5_IJSC_S1I_EEEEEEEESI_SJ_SI_SJ_NS1D_6fusion15FusionCallbacksIS1H_NS1Q_17LinearCombinationISI_fSI_fLNS_15FloatRoundStyleE2EEES1J_S1P_JEEENS4_5SM1004TMEM4LOAD26SM100_TMEM_LOAD_32dp32b16xENS4_13SM90_TMA_LOADENS11_INS12_ILi1ELi4ELi3EEES15_NSS_INS5_IJS16_S1L_EEENS5_IJS1L_SC_EEEEEEENS4_39AutoVectorizingCopyWithAssumedAlignmentILi128EEENS4_14SM90_TMA_STOREES25_S27_S27_EEEvvEEEEvNT_6ParamsE)
        /*0038*/ 	.word	0x00000000


	//----- nvinfo : EIATTR_MIN_STACK_SIZE
	.align		4
.L_27:
        /*003c*/ 	.byte	0x04, 0x12
        /*003e*/ 	.short	(.L_29 - .L_28)
	.align		4
.L_28:
        /*0040*/ 	.word	index@(_ZN7cutlass13device_kernelINS_4gemm6kernel13GemmUniversalIN4cute5tupleIJiiiiEEENS1_10collective13CollectiveMmaINS1_35MainloopSm100TmaUmmaWarpSpecializedILi26ELi2ELi4ENS5_IJNS4_1CILi2EEENSA_ILi1EEESC_EEEEENS5_IJNSA_ILi128EEESF_NSA_ILi32EEEEEENS_6half_tENS5_IJlSC_lEEESI_SJ_NS4_8TiledMMAINS4_8MMA_AtomIJNS4_26SM100_MMA_F16BF16_2x1SM_SSISI_SI_fLi128ELi128ELNS4_4UMMA5MajorE0ELSO_0ELNSN_7ScaleInE0ELSP_0EEEEEENS4_6LayoutINS5_IJSC_SC_SC_EEENS5_IJNSA_ILi0EEESU_SU_EEEEENS5_IJNS4_10UnderscoreESX_SX_EEEEENS4_18SM100_TMA_2SM_LOADENS4_14ComposedLayoutINS4_7SwizzleILi2ELi4ELi3EEENS4_18smem_ptr_flag_bitsILi16EEENSS_INS5_IJNSA_ILi8EEESG_EEENS5_IJSG_SC_EEEEEEEvNS4_8identityES10_S1A_vS1B_EENS_8epilogue10collective18CollectiveEpilogueINS1D_23Sm100TmaWarpSpecializedILi4ELi2ELi16ELb1ELb0EEEJNS5_IJNSA_ILi64EEESF_SG_EEENS5_IJNSS_IS1I_SC_EENSS_INS5_IJNSA_ILi16EEESB_EEENS5_IJSC_S1I_EEEEEEEESI_SJ_SI_SJ_NS1D_6fusion15FusionCallbacksIS1H_NS1Q_17LinearCombinationISI_fSI_fLNS_15FloatRoundStyleE2EEES1J_S1P_JEEENS4_5SM1004TMEM4LOAD26SM100_TMEM_LOAD_32dp32b16xENS4_13SM90_TMA_LOADENS11_INS12_ILi1ELi4ELi3EEES15_NSS_INS5_IJS16_S1L_EEENS5_IJS1L_SC_EEEEEEENS4_39AutoVectorizingCopyWithAssumedAlignmentILi128EEENS4_14SM90_TMA_STOREES25_S27_S27_EEEvvEEEEvNT_6ParamsE)
        /*0044*/ 	.word	0x00000000
.L_29:


//--------------------- .nv.compat                --------------------------
	.section	.nv.compat,"",@"SHT_CUDA_COMPAT_INFO"
	.align	4
        /*0000*/ 	.byte	0x02, 0x09, 0x01, 0x00, 0x02, 0x02, 0x02, 0x00, 0x02, 0x05, 0x05, 0x00, 0x03, 0x07, 0x01, 0x01
        /*0010*/ 	.byte	0x02, 0x03, 0x01, 0x00, 0x02, 0x06, 0x01, 0x00, 0x04, 0x0b, 0x08, 0x00, 0x09, 0x00, 0x00, 0x00
        /*0020*/ 	.byte	0x00, 0x00, 0x00, 0x00


//--------------------- .nv.info._ZN7cutlass13device_kernelINS_4gemm6kernel13GemmUniversalIN4cute5tupleIJiiiiEEENS1_10collective13CollectiveMmaINS1_35MainloopSm100TmaUmmaWarpSpecializedILi26ELi2ELi4ENS5_IJNS4_1CILi2EEENSA_ILi1EEESC_EEEEENS5_IJNSA_ILi128EEESF_NSA_ILi32EEEEEENS_6half_tENS5_IJlSC_lEEESI_SJ_NS4_8TiledMMAINS4_8MMA_AtomIJNS4_26SM100_MMA_F16BF16_2x1SM_SSISI_SI_fLi128ELi128ELNS4_4UMMA5MajorE0ELSO_0ELNSN_7ScaleInE0ELSP_0EEEEEENS4_6LayoutINS5_IJSC_SC_SC_EEENS5_IJNSA_ILi0EEESU_SU_EEEEENS5_IJNS4_10UnderscoreESX_SX_EEEEENS4_18SM100_TMA_2SM_LOADENS4_14ComposedLayoutINS4_7SwizzleILi2ELi4ELi3EEENS4_18smem_ptr_flag_bitsILi16EEENSS_INS5_IJNSA_ILi8EEESG_EEENS5_IJSG_SC_EEEEEEEvNS4_8identityES10_S1A_vS1B_EENS_8epilogue10collective18CollectiveEpilogueINS1D_23Sm100TmaWarpSpecializedILi4ELi2ELi16ELb1ELb0EEEJNS5_IJNSA_ILi64EEESF_SG_EEENS5_IJNSS_IS1I_SC_EENSS_INS5_IJNSA_ILi16EEESB_EEENS5_IJSC_S1I_EEEEEEEESI_SJ_SI_SJ_NS1D_6fusion15FusionCallbacksIS1H_NS1Q_17LinearCombinationISI_fSI_fLNS_15FloatRoundStyleE2EEES1J_S1P_JEEENS4_5SM1004TMEM4LOAD26SM100_TMEM_LOAD_32dp32b16xENS4_13SM90_TMA_LOADENS11_INS12_ILi1ELi4ELi3EEES15_NSS_INS5_IJS16_S1L_EEENS5_IJS1L_SC_EEEEEEENS4_39AutoVectorizingCopyWithAssumedAlignmentILi128EEENS4_14SM90_TMA_STOREES25_S27_S27_EEEvvEEEEvNT_6ParamsE --------------------------
	.section	.nv.info._ZN7cutlass13device_kernelINS_4gemm6kernel13GemmUniversalIN4cute5tupleIJiiiiEEENS1_10collective13CollectiveMmaINS1_35MainloopSm100TmaUmmaWarpSpecializedILi26ELi2ELi4ENS5_IJNS4_1CILi2EEENSA_ILi1EEESC_EEEEENS5_IJNSA_ILi128EEESF_NSA_ILi32EEEEEENS_6half_tENS5_IJlSC_lEEESI_SJ_NS4_8TiledMMAINS4_8MMA_AtomIJNS4_26SM100_MMA_F16BF16_2x1SM_SSISI_SI_fLi128ELi128ELNS4_4UMMA5MajorE0ELSO_0ELNSN_7ScaleInE0ELSP_0EEEEEENS4_6LayoutINS5_IJSC_SC_SC_EEENS5_IJNSA_ILi0EEESU_SU_EEEEENS5_IJNS4_10UnderscoreESX_SX_EEEEENS4_18SM100_TMA_2SM_LOADENS4_14ComposedLayoutINS4_7SwizzleILi2ELi4ELi3EEENS4_18smem_ptr_flag_bitsILi16EEENSS_INS5_IJNSA_ILi8EEESG_EEENS5_IJSG_SC_EEEEEEEvNS4_8identityES10_S1A_vS1B_EENS_8epilogue10collective18CollectiveEpilogueINS1D_23Sm100TmaWarpSpecializedILi4ELi2ELi16ELb1ELb0EEEJNS5_IJNSA_ILi64EEESF_SG_EEENS5_IJNSS_IS1I_SC_EENSS_INS5_IJNSA_ILi16EEESB_EEENS5_IJSC_S1I_EEEEEEEESI_SJ_SI_SJ_NS1D_6fusion15FusionCallbacksIS1H_NS1Q_17LinearCombinationISI_fSI_fLNS_15FloatRoundStyleE2EEES1J_S1P_JEEENS4_5SM1004TMEM4LOAD26SM100_TMEM_LOAD_32dp32b16xENS4_13SM90_TMA_LOADENS11_INS12_ILi1ELi4ELi3EEES15_NSS_INS5_IJS16_S1L_EEENS5_IJS1L_SC_EEEEEEENS4_39AutoVectorizingCopyWithAssumedAlignmentILi128EEENS4_14SM90_TMA_STOREES25_S27_S27_EEEvvEEEEvNT_6ParamsE,"",@"SHT_CUDA_INFO"
	.sectionflags	@""
	.align	4


	//----- nvinfo : EIATTR_CUDA_API_VERSION
	.align		4
        /*0000*/ 	.byte	0x04, 0x37
        /*0002*/ 	.short	(.L_31 - .L_30)
.L_30:
        /*0004*/ 	.word	0x00000082


	//----- nvinfo : EIATTR_KPARAM_INFO
	.align		4
.L_31:
        /*0008*/ 	.byte	0x04, 0x17
        /*000a*/ 	.short	(.L_33 - .L_32)
.L_32:
        /*000c*/ 	.word	0x00000000
        /*0010*/ 	.short	0x0000
        /*0012*/ 	.short	0x0000
        /*0014*/ 	.byte	0x00, 0xf0, 0x01, 0x20


	//----- nvinfo : EIATTR_AT_ENTRY_FRAGMENTS
	.align		4
.L_33:
        /*0018*/ 	.byte	0x04, 0x4f
        /*001a*/ 	.short	(.L_35 - .L_34)


	//   ....[0]....
.L_34:
        /*001c*/ 	.word	0x00000007


	//----- nvinfo : EIATTR_RESERVED_SMEM_USED
	.align		4
.L_35:
        /*0020*/ 	.byte	0x01, 0x41
	.zero		2


	//----- nvinfo : EIATTR_SPARSE_MMA_MASK
	.align		4
        /*0024*/ 	.byte	0x03, 0x50
        /*0026*/ 	.short	0x0000


	//----- nvinfo : EIATTR_TCGEN05_2CTA_USED
	.align		4
        /*0028*/ 	.byte	0x01, 0x52
	.zero		2


	//----- nvinfo : EIATTR_MAXREG_COUNT
	.align		4
        /*002c*/ 	.byte	0x03, 0x1b
        /*002e*/ 	.short	0x00ff


	//----- nvinfo : EIATTR_NUM_BARRIERS
	.align		4
        /*0030*/ 	.byte	0x02, 0x4c
        /*0032*/ 	.byte	0x07
	.zero		1


	//----- nvinfo : EIATTR_EXTERNS
	.align		4
        /*0034*/ 	.byte	0x04, 0x0f
        /*0036*/ 	.short	(.L_37 - .L_36)


	//   ....[0]....
	.align		4
.L_36:
        /*0038*/ 	.word	index@(__assertfail)


	//----- nvinfo : EIATTR_MERCURY_ISA_VERSION
	.align		4
.L_37:
        /*003c*/ 	.byte	0x03, 0x5f
        /*003e*/ 	.short	0x0101


	//----- nvinfo : EIATTR_INT_WARP_WIDE_INSTR_OFFSETS
	.align		4
        /*0040*/ 	.byte	0x04, 0x31
        /*0042*/ 	.short	(.L_39 - .L_38)


	//   ....[0]....
.L_38:
        /*0044*/ 	.word	0x00001000


	//   ....[1]....
        /*0048*/ 	.word	0x000010a0


	//   ....[2]....
        /*004c*/ 	.word	0x000023d0


	//   ....[3]....
        /*0050*/ 	.word	0x00004e30


	//   ....[4]....
        /*0054*/ 	.word	0x00004e50


	//   ....[5]....
        /*0058*/ 	.word	0x00004e80


	//   ....[6]....
        /*005c*/ 	.word	0x000057c0


	//   ....[7]....
        /*0060*/ 	.word	0x000057e0


	//   ....[8]....
        /*0064*/ 	.word	0x000058d0


	//   ....[9]....
        /*0068*/ 	.word	0x00005990


	//   ....[10]....
        /*006c*/ 	.word	0x000059b0


	//   ....[11]....
        /*0070*/ 	.word	0x00005aa0


	//   ....[12]....
        /*0074*/ 	.word	0x00005b70


	//   ....[13]....
        /*0078*/ 	.word	0x00005b90


	//   ....[14]....
        /*007c*/ 	.word	0x00005cc0


	//   ....[15]....
        /*0080*/ 	.word	0x00005e40


	//   ....[16]....
        /*0084*/ 	.word	0x00005e50


	//   ....[17]....
        /*0088*/ 	.word	0x00005fe0


	//----- nvinfo : EIATTR_COOP_GROUP_MASK_REGIDS
	.align		4
.L_39:
        /*008c*/ 	.byte	0x04, 0x29
        /*008e*/ 	.short	(.L_41 - .L_40)


	//   ....[0]....
.L_40:
        /*0090*/ 	.word	0xffffffff


	//   ....[1]....
        /*0094*/ 	.word	0xffffffff


	//   ....[2]....
        /*0098*/ 	.word	0xffffffff


	//   ....[3]....
        /*009c*/ 	.word	0xffffffff


	//   ....[4]....
        /*00a0*/ 	.word	0xffffffff


	//   ....[5]....
        /*00a4*/ 	.word	0xffffffff


	//   ....[6]....
        /*00a8*/ 	.word	0xffffffff


	//   ....[7]....
        /*00ac*/ 	.word	0xffffffff


	//   ....[8]....
        /*00b0*/ 	.word	0xffffffff


	//   ....[9]....
        /*00b4*/ 	.word	0xffffffff


	//   ....[10]....
        /*00b8*/ 	.word	0xffffffff


	//   ....[11]....
        /*00bc*/ 	.word	0xffffffff


	//   ....[12]....
        /*00c0*/ 	.word	0xffffffff


	//   ....[13]....
        /*00c4*/ 	.word	0xffffffff


	//----- nvinfo : EIATTR_COOP_GROUP_INSTR_OFFSETS
	.align		4
.L_41:
        /*00c8*/ 	.byte	0x04, 0x28
        /*00ca*/ 	.short	(.L_43 - .L_42)


	//   ....[0]....
.L_42:
        /*00cc*/ 	.word	0x000000c0


	//   ....[1]....
        /*00d0*/ 	.word	0x00000500


	//   ....[2]....
        /*00d4*/ 	.word	0x00000970


	//   ....[3]....
        /*00d8*/ 	.word	0x00000b00


	//   ....[4]....
        /*00dc*/ 	.word	0x00000bf0


	//   ....[5]....
        /*00e0*/ 	.word	0x00000d50


	//   ....[6]....
        /*00e4*/ 	.word	0x00000ee0


	//   ....[7]....
        /*00e8*/ 	.word	0x00001120


	//   ....[8]....
        /*00ec*/ 	.word	0x000022b0


	//   ....[9]....
        /*00f0*/ 	.word	0x00003cf0


	//   ....[10]....
        /*00f4*/ 	.word	0x000041c0


	//   ....[11]....
        /*00f8*/ 	.word	0x000041f0


	//   ....[12]....
        /*00fc*/ 	.word	0x00004d30


	//   ....[13]....
        /*0100*/ 	.word	0x00004f40


	//----- nvinfo : EIATTR_VRC_CTA_INIT_COUNT
	.align		4
.L_43:
        /*0104*/ 	.byte	0x02, 0x4a
        /*0106*/ 	.byte	0x80
	.zero		1


	//----- nvinfo : EIATTR_SYSCALL_OFFSETS
	.align		4
        /*0108*/ 	.byte	0x04, 0x46
        /*010a*/ 	.short	(.L_45 - .L_44)


	//   ....[0]....
.L_44:
        /*010c*/ 	.word	0x00006aa0


	//   ....[1]....
        /*0110*/ 	.word	0x00006b90


	//   ....[2]....
        /*0114*/ 	.word	0x000072d0


	//   ....[3]....
        /*0118*/ 	.word	0x00007bf0


	//   ....[4]....
        /*011c*/ 	.word	0x000084b0


	//   ....[5]....
        /*0120*/ 	.word	0x00008d70


	//----- nvinfo : EIATTR_MBARRIER_INSTR_OFFSETS
	.align		4
.L_45:
        /*0124*/ 	.byte	0x04, 0x39
        /*0126*/ 	.short	(.L_47 - .L_46)


	//   ....[0]....
.L_46:
        /*0128*/ 	.word	0x00000610
        /*012c*/ 	.word	0x000000ff
        /*0130*/ 	.word	0x00000000
        /*0134*/ 	.short	0x0100
        /*0136*/ 	.byte	0x08
	.zero		1


	//   ....[1]....
        /*0138*/ 	.word	0x00000620
        /*013c*/ 	.word	0x000000ff
        /*0140*/ 	.word	0x000000d0
        /*0144*/ 	.short	0x0100
        /*0146*/ 	.byte	0x08
	.zero		1


	//   ....[2]....
        /*0148*/ 	.word	0x00000630
        /*014c*/ 	.word	0x000000ff
        /*0150*/ 	.word	0x00000008
        /*0154*/ 	.short	0x0100
        /*0156*/ 	.byte	0x08
	.zero		1


	//   ....[3]....
        /*0158*/ 	.word	0x00000640
        /*015c*/ 	.word	0x000000ff
        /*0160*/ 	.word	0x000000d8
        /*0164*/ 	.short	0x0100
        /*0166*/ 	.byte	0x08
	.zero		1


	//   ....[4]....
        /*0168*/ 	.word	0x00000650
        /*016c*/ 	.word	0x000000ff
        /*0170*/ 	.word	0x00000010
        /*0174*/ 	.short	0x0100
        /*0176*/ 	.byte	0x08
	.zero		1


	//   ....[5]....
        /*0178*/ 	.word	0x00000660
        /*017c*/ 	.word	0x000000ff
        /*0180*/ 	.word	0x000000e0
        /*0184*/ 	.short	0x0100
        /*0186*/ 	.byte	0x08
	.zero		1


	//   ....[6]....
        /*0188*/ 	.word	0x00000670
        /*018c*/ 	.word	0x000000ff
        /*0190*/ 	.word	0x00000018
        /*0194*/ 	.short	0x0100
        /*0196*/ 	.byte	0x08
	.zero		1


	//   ....[7]....
        /*0198*/ 	.word	0x00000680
        /*019c*/ 	.word	0x000000ff
        /*01a0*/ 	.word	0x000000e8
        /*01a4*/ 	.short	0x0100
        /*01a6*/ 	.byte	0x08
	.zero		1


	//   ....[8]....
        /*01a8*/ 	.word	0x00000690
        /*01ac*/ 	.word	0x000000ff
        /*01b0*/ 	.word	0x00000020
        /*01b4*/ 	.short	0x0100
        /*01b6*/ 	.byte	0x08
	.zero		1


	//   ....[9]....
        /*01b8*/ 	.word	0x000006a0
        /*01bc*/ 	.word	0x000000ff
        /*01c0*/ 	.word	0x000000f0
        /*01c4*/ 	.short	0x0100
        /*01c6*/ 	.byte	0x08
	.zero		1


	//   ....[10]....
        /*01c8*/ 	.word	0x000006b0
        /*01cc*/ 	.word	0x000000ff
        /*01d0*/ 	.word	0x00000028
        /*01d4*/ 	.short	0x0100
        /*01d6*/ 	.byte	0x08
	.zero		1


	//   ....[11]....
        /*01d8*/ 	.word	0x000006c0
        /*01dc*/ 	.word	0x000000ff
        /*01e0*/ 	.word	0x000000f8
        /*01e4*/ 	.short	0x0100
        /*01e6*/ 	.byte	0x08
	.zero		1


	//   ....[12]....
        /*01e8*/ 	.word	0x000006d0
        /*01ec*/ 	.word	0x000000ff
        /*01f0*/ 	.word	0x00000030
        /*01f4*/ 	.short	0x0100
        /*01f6*/ 	.byte	0x08
	.zero		1


	//   ....[13]....
        /*01f8*/ 	.word	0x000006e0
        /*01fc*/ 	.word	0x000000ff
        /*0200*/ 	.word	0x00000100
        /*0204*/ 	.short	0x0100
        /*0206*/ 	.byte	0x08
	.zero		1


	//   ....[14]....
        /*0208*/ 	.word	0x000006f0
        /*020c*/ 	.word	0x000000ff
        /*0210*/ 	.word	0x00000038
        /*0214*/ 	.short	0x0100
        /*0216*/ 	.byte	0x08
	.zero		1


	//   ....[15]....
        /*0218*/ 	.word	0x00000700
        /*021c*/ 	.word	0x000000ff
        /*0220*/ 	.word	0x00000108
        /*0224*/ 	.short	0x0100
        /*0226*/ 	.byte	0x08
	.zero		1


	//   ....[16]....
        /*0228*/ 	.word	0x00000710
        /*022c*/ 	.word	0x000000ff
        /*0230*/ 	.word	0x00000040
        /*0234*/ 	.short	0x0100
        /*0236*/ 	.byte	0x08
	.zero		1


	//   ....[17]....
        /*0238*/ 	.word	0x00000720
        /*023c*/ 	.word	0x000000ff
        /*0240*/ 	.word	0x00000110
        /*0244*/ 	.short	0x0100
        /*0246*/ 	.byte	0x08
	.zero		1


	//   ....[18]....
        /*0248*/ 	.word	0x00000730
        /*024c*/ 	.word	0x000000ff
        /*0250*/ 	.word	0x00000048
        /*0254*/ 	.short	0x0100
        /*0256*/ 	.byte	0x08
	.zero		1


	//   ....[19]....
        /*0258*/ 	.word	0x00000740
        /*025c*/ 	.word	0x000000ff
        /*0260*/ 	.word	0x00000118
        /*0264*/ 	.short	0x0100
        /*0266*/ 	.byte	0x08
	.zero		1


	//   ....[20]....
        /*0268*/ 	.word	0x00000750
        /*026c*/ 	.word	0x000000ff
        /*0270*/ 	.word	0x00000050
        /*0274*/ 	.short	0x0100
        /*0276*/ 	.byte	0x08
	.zero		1


	//   ....[21]....
        /*0278*/ 	.word	0x00000760
        /*027c*/ 	.word	0x000000ff
        /*0280*/ 	.word	0x00000120
        /*0284*/ 	.short	0x0100
        /*0286*/ 	.byte	0x08
	.zero		1


	//   ....[22]....
        /*0288*/ 	.word	0x00000770
        /*028c*/ 	.word	0x000000ff
        /*0290*/ 	.word	0x00000058
        /*0294*/ 	.short	0x0100
        /*0296*/ 	.byte	0x08
	.zero		1


	//   ....[23]....
        /*0298*/ 	.word	0x00000780
        /*029c*/ 	.word	0x000000ff
        /*02a0*/ 	.word	0x00000128
        /*02a4*/ 	.short	0x0100
        /*02a6*/ 	.byte	0x08
	.zero		1


	//   ....[24]....
        /*02a8*/ 	.word	0x00000790
        /*02ac*/ 	.word	0x000000ff
        /*02b0*/ 	.word	0x00000060
        /*02b4*/ 	.short	0x0100
        /*02b6*/ 	.byte	0x08
	.zero		1


	//   ....[25]....
        /*02b8*/ 	.word	0x000007a0
        /*02bc*/ 	.word	0x000000ff
        /*02c0*/ 	.word	0x00000130
        /*02c4*/ 	.short	0x0100
        /*02c6*/ 	.byte	0x08
	.zero		1


	//   ....[26]....
        /*02c8*/ 	.word	0x000007b0
        /*02cc*/ 	.word	0x000000ff
        /*02d0*/ 	.word	0x00000068
        /*02d4*/ 	.short	0x0100
        /*02d6*/ 	.byte	0x08
	.zero		1


	//   ....[27]....
        /*02d8*/ 	.word	0x000007c0
        /*02dc*/ 	.word	0x000000ff
        /*02e0*/ 	.word	0x00000138
        /*02e4*/ 	.short	0x0100
        /*02e6*/ 	.byte	0x08
	.zero		1


	//   ....[28]....
        /*02e8*/ 	.word	0x000007d0
        /*02ec*/ 	.word	0x000000ff
        /*02f0*/ 	.word	0x00000070
        /*02f4*/ 	.short	0x0100
        /*02f6*/ 	.byte	0x08
	.zero		1


	//   ....[29]....
        /*02f8*/ 	.word	0x000007e0
        /*02fc*/ 	.word	0x000000ff
        /*0300*/ 	.word	0x00000140
        /*0304*/ 	.short	0x0100
        /*0306*/ 	.byte	0x08
	.zero		1


	//   ....[30]....
        /*0308*/ 	.word	0x000007f0
        /*030c*/ 	.word	0x000000ff
        /*0310*/ 	.word	0x00000078
        /*0314*/ 	.short	0x0100
        /*0316*/ 	.byte	0x08
	.zero		1


	//   ....[31]....
        /*0318*/ 	.word	0x00000800
        /*031c*/ 	.word	0x000000ff
        /*0320*/ 	.word	0x00000148
        /*0324*/ 	.short	0x0100
        /*0326*/ 	.byte	0x08
	.zero		1


	//   ....[32]....
        /*0328*/ 	.word	0x00000810
        /*032c*/ 	.word	0x000000ff
        /*0330*/ 	.word	0x00000080
        /*0334*/ 	.short	0x0100
        /*0336*/ 	.byte	0x08
	.zero		1


	//   ....[33]....
        /*0338*/ 	.word	0x00000820
        /*033c*/ 	.word	0x000000ff
        /*0340*/ 	.word	0x00000150
        /*0344*/ 	.short	0x0100
        /*0346*/ 	.byte	0x08
	.zero		1


	//   ....[34]....
        /*0348*/ 	.word	0x00000830
        /*034c*/ 	.word	0x000000ff
        /*0350*/ 	.word	0x00000088
        /*0354*/ 	.short	0x0100
        /*0356*/ 	.byte	0x08
	.zero		1


	//   ....[35]....
        /*0358*/ 	.word	0x00000840
        /*035c*/ 	.word	0x000000ff
        /*0360*/ 	.word	0x00000158
        /*0364*/ 	.short	0x0100
        /*0366*/ 	.byte	0x08
	.zero		1


	//   ....[36]....
        /*0368*/ 	.word	0x00000850
        /*036c*/ 	.word	0x000000ff
        /*0370*/ 	.word	0x00000090
        /*0374*/ 	.short	0x0100
        /*0376*/ 	.byte	0x08
	.zero		1


	//   ....[37]....
        /*0378*/ 	.word	0x00000860
        /*037c*/ 	.word	0x000000ff
        /*0380*/ 	.word	0x00000160
        /*0384*/ 	.short	0x0100
        /*0386*/ 	.byte	0x08
	.zero		1


	//   ....[38]....
        /*0388*/ 	.word	0x00000870
        /*038c*/ 	.word	0x000000ff
        /*0390*/ 	.word	0x00000098
        /*0394*/ 	.short	0x0100
        /*0396*/ 	.byte	0x08
	.zero		1


	//   ....[39]....
        /*0398*/ 	.word	0x00000880
        /*039c*/ 	.word	0x000000ff
        /*03a0*/ 	.word	0x00000168
        /*03a4*/ 	.short	0x0100
        /*03a6*/ 	.byte	0x08
	.zero		1


	//   ....[40]....
        /*03a8*/ 	.word	0x00000890
        /*03ac*/ 	.word	0x000000ff
        /*03b0*/ 	.word	0x000000a0
        /*03b4*/ 	.short	0x0100
        /*03b6*/ 	.byte	0x08
	.zero		1


	//   ....[41]....
        /*03b8*/ 	.word	0x000008a0
        /*03bc*/ 	.word	0x000000ff
        /*03c0*/ 	.word	0x00000170
        /*03c4*/ 	.short	0x0100
        /*03c6*/ 	.byte	0x08
	.zero		1


	//   ....[42]....
        /*03c8*/ 	.word	0x000008b0
        /*03cc*/ 	.word	0x000000ff
        /*03d0*/ 	.word	0x000000a8
        /*03d4*/ 	.short	0x0100
        /*03d6*/ 	.byte	0x08
	.zero		1


	//   ....[43]....
        /*03d8*/ 	.word	0x000008c0
        /*03dc*/ 	.word	0x000000ff
        /*03e0*/ 	.word	0x00000178
        /*03e4*/ 	.short	0x0100
        /*03e6*/ 	.byte	0x08
	.zero		1


	//   ....[44]....
        /*03e8*/ 	.word	0x000008d0
        /*03ec*/ 	.word	0x000000ff
        /*03f0*/ 	.word	0x000000b0
        /*03f4*/ 	.short	0x0100
        /*03f6*/ 	.byte	0x08
	.zero		1


	//   ....[45]....
        /*03f8*/ 	.word	0x000008e0
        /*03fc*/ 	.word	0x000000ff
        /*0400*/ 	.word	0x00000180
        /*0404*/ 	.short	0x0100
        /*0406*/ 	.byte	0x08
	.zero		1


	//   ....[46]....
        /*0408*/ 	.word	0x000008f0
        /*040c*/ 	.word	0x000000ff
        /*0410*/ 	.word	0x000000b8
        /*0414*/ 	.short	0x0100
        /*0416*/ 	.byte	0x08
	.zero		1


	//   ....[47]....
        /*0418*/ 	.word	0x00000900
        /*041c*/ 	.word	0x000000ff
        /*0420*/ 	.word	0x00000188
        /*0424*/ 	.short	0x0100
        /*0426*/ 	.byte	0x08
	.zero		1


	//   ....[48]....
        /*0428*/ 	.word	0x00000910
        /*042c*/ 	.word	0x000000ff
        /*0430*/ 	.word	0x000000c0
        /*0434*/ 	.short	0x0100
        /*0436*/ 	.byte	0x08
	.zero		1


	//   ....[49]....
        /*0438*/ 	.word	0x00000920
        /*043c*/ 	.word	0x000000ff
        /*0440*/ 	.word	0x00000190
        /*0444*/ 	.short	0x0100
        /*0446*/ 	.byte	0x08
	.zero		1


	//   ....[50]....
        /*0448*/ 	.word	0x00000930
        /*044c*/ 	.word	0x000000ff
        /*0450*/ 	.word	0x000000c8
        /*0454*/ 	.short	0x0100
        /*0456*/ 	.byte	0x08
	.zero		1


	//   ....[51]....
        /*0458*/ 	.word	0x00000940
        /*045c*/ 	.word	0x000000ff
        /*0460*/ 	.word	0x00000198
        /*0464*/ 	.short	0x0100
        /*0466*/ 	.byte	0x08
	.zero		1


	//   ....[52]....
        /*0468*/ 	.word	0x00000a70
        /*046c*/ 	.word	0x000000ff
        /*0470*/ 	.word	0x000001a0
        /*0474*/ 	.short	0x0100
        /*0476*/ 	.byte	0x09
	.zero		1


	//   ....[53]....
        /*0478*/ 	.word	0x00000a80
        /*047c*/ 	.word	0x000000ff
        /*0480*/ 	.word	0x000001c0
        /*0484*/ 	.short	0x0100
        /*0486*/ 	.byte	0x09
	.zero		1


	//   ....[54]....
        /*0488*/ 	.word	0x00000a90
        /*048c*/ 	.word	0x000000ff
        /*0490*/ 	.word	0x000001a8
        /*0494*/ 	.short	0x0100
        /*0496*/ 	.byte	0x09
	.zero		1


	//   ....[55]....
        /*0498*/ 	.word	0x00000aa0
        /*049c*/ 	.word	0x000000ff
        /*04a0*/ 	.word	0x000001c8
        /*04a4*/ 	.short	0x0100
        /*04a6*/ 	.byte	0x09
	.zero		1


	//   ....[56]....
        /*04a8*/ 	.word	0x00000ab0
        /*04ac*/ 	.word	0x000000ff
        /*04b0*/ 	.word	0x000001b0
        /*04b4*/ 	.short	0x0100
        /*04b6*/ 	.byte	0x09
	.zero		1


	//   ....[57]....
        /*04b8*/ 	.word	0x00000ac0
        /*04bc*/ 	.word	0x000000ff
        /*04c0*/ 	.word	0x000001d0
        /*04c4*/ 	.short	0x0100
        /*04c6*/ 	.byte	0x09
	.zero		1


	//   ....[58]....
        /*04c8*/ 	.word	0x00000ad0
        /*04cc*/ 	.word	0x000000ff
        /*04d0*/ 	.word	0x000001b8
        /*04d4*/ 	.short	0x0100
        /*04d6*/ 	.byte	0x09
	.zero		1


	//   ....[59]....
        /*04d8*/ 	.word	0x00000ae0
        /*04dc*/ 	.word	0x000000ff
        /*04e0*/ 	.word	0x000001d8
        /*04e4*/ 	.short	0x0100
        /*04e6*/ 	.byte	0x09
	.zero		1


	//   ....[60]....
        /*04e8*/ 	.word	0x00000bc0
        /*04ec*/ 	.word	0x000000ff
        /*04f0*/ 	.word	0x000001e0
        /*04f4*/ 	.short	0x0100
        /*04f6*/ 	.byte	0x08
	.zero		1


	//   ....[61]....
        /*04f8*/ 	.word	0x00000bd0
        /*04fc*/ 	.word	0x000000ff
        /*0500*/ 	.word	0x000001e8
        /*0504*/ 	.short	0x0100
        /*0506*/ 	.byte	0x08
	.zero		1


	//   ....[62]....
        /*0508*/ 	.word	0x00000d00
        /*050c*/ 	.word	0x000000ff
        /*0510*/ 	.word	0x000001f0
        /*0514*/ 	.short	0x0100
        /*0516*/ 	.byte	0x08
	.zero		1


	//   ....[63]....
        /*0518*/ 	.word	0x00000d10
        /*051c*/ 	.word	0x000000ff
        /*0520*/ 	.word	0x00000200
        /*0524*/ 	.short	0x0100
        /*0526*/ 	.byte	0x08
	.zero		1


	//   ....[64]....
        /*0528*/ 	.word	0x00000d20
        /*052c*/ 	.word	0x000000ff
        /*0530*/ 	.word	0x000001f8
        /*0534*/ 	.short	0x0100
        /*0536*/ 	.byte	0x08
	.zero		1


	//   ....[65]....
        /*0538*/ 	.word	0x00000d30
        /*053c*/ 	.word	0x000000ff
        /*0540*/ 	.word	0x00000208
        /*0544*/ 	.short	0x0100
        /*0546*/ 	.byte	0x08
	.zero		1


	//   ....[66]....
        /*0548*/ 	.word	0x00000e50
        /*054c*/ 	.word	0x000000ff
        /*0550*/ 	.word	0x00000210
        /*0554*/ 	.short	0x0100
        /*0556*/ 	.byte	0x09
	.zero		1


	//   ....[67]....
        /*0558*/ 	.word	0x00000e60
        /*055c*/ 	.word	0x000000ff
        /*0560*/ 	.word	0x00000230
        /*0564*/ 	.short	0x0100
        /*0566*/ 	.byte	0x09
	.zero		1


	//   ....[68]....
        /*0568*/ 	.word	0x00000e70
        /*056c*/ 	.word	0x000000ff
        /*0570*/ 	.word	0x00000218
        /*0574*/ 	.short	0x0100
        /*0576*/ 	.byte	0x09
	.zero		1


	//   ....[69]....
        /*0578*/ 	.word	0x00000e80
        /*057c*/ 	.word	0x000000ff
        /*0580*/ 	.word	0x00000238
        /*0584*/ 	.short	0x0100
        /*0586*/ 	.byte	0x09
	.zero		1


	//   ....[70]....
        /*0588*/ 	.word	0x00000e90
        /*058c*/ 	.word	0x000000ff
        /*0590*/ 	.word	0x00000220
        /*0594*/ 	.short	0x0100
        /*0596*/ 	.byte	0x09
	.zero		1


	//   ....[71]....
        /*0598*/ 	.word	0x00000ea0
        /*059c*/ 	.word	0x000000ff
        /*05a0*/ 	.word	0x00000240
        /*05a4*/ 	.short	0x0100
        /*05a6*/ 	.byte	0x09
	.zero		1


	//   ....[72]....
        /*05a8*/ 	.word	0x00000eb0
        /*05ac*/ 	.word	0x000000ff
        /*05b0*/ 	.word	0x00000228
        /*05b4*/ 	.short	0x0100
        /*05b6*/ 	.byte	0x09
	.zero		1


	//   ....[73]....
        /*05b8*/ 	.word	0x00000ec0
        /*05bc*/ 	.word	0x000000ff
        /*05c0*/ 	.word	0x00000248
        /*05c4*/ 	.short	0x0100
        /*05c6*/ 	.byte	0x09
	.zero		1


	//   ....[74]....
        /*05c8*/ 	.word	0x00000fb0
        /*05cc*/ 	.word	0x000000ff
        /*05d0*/ 	.word	0x00000250
        /*05d4*/ 	.short	0x0100
        /*05d6*/ 	.byte	0x08
	.zero		1


	//   ....[75]....
        /*05d8*/ 	.word	0x00000fc0
        /*05dc*/ 	.word	0x000000ff
        /*05e0*/ 	.word	0x00000260
        /*05e4*/ 	.short	0x0100
        /*05e6*/ 	.byte	0x08
	.zero		1


	//   ....[76]....
        /*05e8*/ 	.word	0x00000fd0
        /*05ec*/ 	.word	0x000000ff
        /*05f0*/ 	.word	0x00000258
        /*05f4*/ 	.short	0x0100
        /*05f6*/ 	.byte	0x08
	.zero		1


	//   ....[77]....
        /*05f8*/ 	.word	0x00000fe0
        /*05fc*/ 	.word	0x000000ff
        /*0600*/ 	.word	0x00000268
        /*0604*/ 	.short	0x0100
        /*0606*/ 	.byte	0x08
	.zero		1


	//   ....[78]....
        /*0608*/ 	.word	0x000010d0
        /*060c*/ 	.word	0x000000ff
        /*0610*/ 	.word	0x00000270
        /*0614*/ 	.short	0x0100
        /*0616*/ 	.byte	0x07
	.zero		1


	//   ....[79]....
        /*0618*/ 	.word	0x00001ae0
        /*061c*/ 	.word	0x00000003
        /*0620*/ 	.word	0x00000260
        /*0624*/ 	.short	0x010a
        /*0626*/ 	.byte	0xff
	.zero		1


	//   ....[80]....
        /*0628*/ 	.word	0x00001b10
        /*062c*/ 	.word	0x00000003
        /*0630*/ 	.word	0x00000250
        /*0634*/ 	.short	0x0101
        /*0636*/ 	.byte	0xff
	.zero		1


	//   ....[81]....
        /*0638*/ 	.word	0x00001c10
        /*063c*/ 	.word	0x000000ff
        /*0640*/ 	.word	0x000000d0
        /*0644*/ 	.short	0x010a
        /*0646*/ 	.byte	0x08
	.zero		1


	//   ....[82]....
        /*0648*/ 	.word	0x00001cd0
        /*064c*/ 	.word	0x000000ff
        /*0650*/ 	.word	0x000000d0
        /*0654*/ 	.short	0x010a
        /*0656*/ 	.byte	0x21
	.zero		1


	//   ....[83]....
        /*0658*/ 	.word	0x00001e90
        /*065c*/ 	.word	0x000000ff
        /*0660*/ 	.word	0x000000d0
        /*0664*/ 	.short	0x010a
        /*0666*/ 	.byte	0x08
	.zero		1


	//   ....[84]....
        /*0668*/ 	.word	0x00001f70
        /*066c*/ 	.word	0x000000ff
        /*0670*/ 	.word	0x000001e8
        /*0674*/ 	.short	0x0101
        /*0676*/ 	.byte	0x06
	.zero		1


	//   ....[85]....
        /*0678*/ 	.word	0x00001f90
        /*067c*/ 	.word	0x000000ff
        /*0680*/ 	.word	0x000000d0
        /*0684*/ 	.short	0x010a
        /*0686*/ 	.byte	0x08
	.zero		1


	//   ....[86]....
        /*0688*/ 	.word	0x00002010
        /*068c*/ 	.word	0x000000ff
        /*0690*/ 	.word	0x000000d0
        /*0694*/ 	.short	0x010a
        /*0696*/ 	.byte	0x11
	.zero		1


	//   ....[87]....
        /*0698*/ 	.word	0x000021a0
        /*069c*/ 	.word	0x000000ff
        /*06a0*/ 	.word	0x000000d0
        /*06a4*/ 	.short	0x010a
        /*06a6*/ 	.byte	0x08
	.zero		1


	//   ....[88]....
        /*06a8*/ 	.word	0x000022e0
        /*06ac*/ 	.word	0x00000002
        /*06b0*/ 	.word	0x000001f0
        /*06b4*/ 	.short	0x010a
        /*06b6*/ 	.byte	0xff
	.zero		1


	//   ....[89]....
        /*06b8*/ 	.word	0x000023a0
        /*06bc*/ 	.word	0x00000002
        /*06c0*/ 	.word	0x00000000
        /*06c4*/ 	.short	0x0101
        /*06c6*/ 	.byte	0xff
	.zero		1


	//   ....[90]....
        /*06c8*/ 	.word	0x00002900
        /*06cc*/ 	.word	0x000000ff
        /*06d0*/ 	.word	0x00000000
        /*06d4*/ 	.short	0x010a
        /*06d6*/ 	.byte	0x04
	.zero		1


	//   ....[91]....
        /*06d8*/ 	.word	0x00002990
        /*06dc*/ 	.word	0x000000ff
        /*06e0*/ 	.word	0x00000000
        /*06e4*/ 	.short	0x010a
        /*06e6*/ 	.byte	0x04
	.zero		1


	//   ....[92]....
        /*06e8*/ 	.word	0x00002a20
        /*06ec*/ 	.word	0x000000ff
        /*06f0*/ 	.word	0x00000000
        /*06f4*/ 	.short	0x010a
        /*06f6*/ 	.byte	0x04
	.zero		1


	//   ....[93]....
        /*06f8*/ 	.word	0x00002ab0
        /*06fc*/ 	.word	0x000000ff
        /*0700*/ 	.word	0x00000000
        /*0704*/ 	.short	0x010a
        /*0706*/ 	.byte	0x04
	.zero		1


	//   ....[94]....
        /*0708*/ 	.word	0x00002b40
        /*070c*/ 	.word	0x000000ff
        /*0710*/ 	.word	0x00000000
        /*0714*/ 	.short	0x010a
        /*0716*/ 	.byte	0x04
	.zero		1


	//   ....[95]....
        /*0718*/ 	.word	0x00002bd0
        /*071c*/ 	.word	0x000000ff
        /*0720*/ 	.word	0x00000000
        /*0724*/ 	.short	0x010a
        /*0726*/ 	.byte	0x04
	.zero		1


	//   ....[96]....
        /*0728*/ 	.word	0x00002c60
        /*072c*/ 	.word	0x000000ff
        /*0730*/ 	.word	0x00000000
        /*0734*/ 	.short	0x010a
        /*0736*/ 	.byte	0x04
	.zero		1


	//   ....[97]....
        /*0738*/ 	.word	0x00002cf0
        /*073c*/ 	.word	0x000000ff
        /*0740*/ 	.word	0x00000000
        /*0744*/ 	.short	0x010a
        /*0746*/ 	.byte	0x04
	.zero		1


	//   ....[98]....
        /*0748*/ 	.word	0x00002d80
        /*074c*/ 	.word	0x000000ff
        /*0750*/ 	.word	0x00000000
        /*0754*/ 	.short	0x010a
        /*0756*/ 	.byte	0x04
	.zero		1


	//   ....[99]....
        /*0758*/ 	.word	0x00002e10
        /*075c*/ 	.word	0x000000ff
        /*0760*/ 	.word	0x00000000
        /*0764*/ 	.short	0x010a
        /*0766*/ 	.byte	0x04
	.zero		1


	//   ....[100]....
        /*0768*/ 	.word	0x00002ea0
        /*076c*/ 	.word	0x000000ff
        /*0770*/ 	.word	0x00000000
        /*0774*/ 	.short	0x010a
        /*0776*/ 	.byte	0x04
	.zero		1


	//   ....[101]....
        /*0778*/ 	.word	0x00002f30
        /*077c*/ 	.word	0x000000ff
        /*0780*/ 	.word	0x00000000
        /*0784*/ 	.short	0x010a
        /*0786*/ 	.byte	0x04
	.zero		1


	//   ....[102]....
        /*0788*/ 	.word	0x00002fc0
        /*078c*/ 	.word	0x000000ff
        /*0790*/ 	.word	0x00000000
        /*0794*/ 	.short	0x010a
        /*0796*/ 	.byte	0x04
	.zero		1


	//   ....[103]....
        /*0798*/ 	.word	0x00003050
        /*079c*/ 	.word	0x000000ff
        /*07a0*/ 	.word	0x00000000
        /*07a4*/ 	.short	0x010a
        /*07a6*/ 	.byte	0x04
	.zero		1


	//   ....[104]....
        /*07a8*/ 	.word	0x000030e0
        /*07ac*/ 	.word	0x000000ff
        /*07b0*/ 	.word	0x00000000
        /*07b4*/ 	.short	0x010a
        /*07b6*/ 	.byte	0x04
	.zero		1


	//   ....[105]....
        /*07b8*/ 	.word	0x00003170
        /*07bc*/ 	.word	0x000000ff
        /*07c0*/ 	.word	0x00000000
        /*07c4*/ 	.short	0x010a
        /*07c6*/ 	.byte	0x04
	.zero		1


	//   ....[106]....
        /*07c8*/ 	.word	0x00003200
        /*07cc*/ 	.word	0x000000ff
        /*07d0*/ 	.word	0x00000000
        /*07d4*/ 	.short	0x010a
        /*07d6*/ 	.byte	0x04
	.zero		1


	//   ....[107]....
        /*07d8*/ 	.word	0x00003290
        /*07dc*/ 	.word	0x000000ff
        /*07e0*/ 	.word	0x00000000
        /*07e4*/ 	.short	0x010a
        /*07e6*/ 	.byte	0x04
	.zero		1


	//   ....[108]....
        /*07e8*/ 	.word	0x00003320
        /*07ec*/ 	.word	0x000000ff
        /*07f0*/ 	.word	0x00000000
        /*07f4*/ 	.short	0x010a
        /*07f6*/ 	.byte	0x04
	.zero		1


	//   ....[109]....
        /*07f8*/ 	.word	0x000033b0
        /*07fc*/ 	.word	0x000000ff
        /*0800*/ 	.word	0x00000000
        /*0804*/ 	.short	0x010a
        /*0806*/ 	.byte	0x04
	.zero		1


	//   ....[110]....
        /*0808*/ 	.word	0x00003440
        /*080c*/ 	.word	0x000000ff
        /*0810*/ 	.word	0x00000000
        /*0814*/ 	.short	0x010a
        /*0816*/ 	.byte	0x04
	.zero		1


	//   ....[111]....
        /*0818*/ 	.word	0x000034d0
        /*081c*/ 	.word	0x000000ff
        /*0820*/ 	.word	0x00000000
        /*0824*/ 	.short	0x010a
        /*0826*/ 	.byte	0x04
	.zero		1


	//   ....[112]....
        /*0828*/ 	.word	0x00003560
        /*082c*/ 	.word	0x000000ff
        /*0830*/ 	.word	0x00000000
        /*0834*/ 	.short	0x010a
        /*0836*/ 	.byte	0x04
	.zero		1


	//   ....[113]....
        /*0838*/ 	.word	0x000035f0
        /*083c*/ 	.word	0x000000ff
        /*0840*/ 	.word	0x00000000
        /*0844*/ 	.short	0x010a
        /*0846*/ 	.byte	0x04
	.zero		1


	//   ....[114]....
        /*0848*/ 	.word	0x00003680
        /*084c*/ 	.word	0x000000ff
        /*0850*/ 	.word	0x00000000
        /*0854*/ 	.short	0x010a
        /*0856*/ 	.byte	0x04
	.zero		1


	//   ....[115]....
        /*0858*/ 	.word	0x00003720
        /*085c*/ 	.word	0x00000000
        /*0860*/ 	.word	0x00000000
        /*0864*/ 	.short	0x010a
        /*0866*/ 	.byte	0xff
	.zero		1


	//   ....[116]....
        /*0868*/ 	.word	0x00003850
        /*086c*/ 	.word	0x00000000
        /*0870*/ 	.word	0x00000250
        /*0874*/ 	.short	0x010a
        /*0876*/ 	.byte	0xff
	.zero		1


	//   ....[117]....
        /*0878*/ 	.word	0x000038c0
        /*087c*/ 	.word	0x00000004
        /*0880*/ 	.word	0x00000000
        /*0884*/ 	.short	0x0101
        /*0886*/ 	.byte	0xff
	.zero		1


	//   ....[118]....
        /*0888*/ 	.word	0x000038e0
        /*088c*/ 	.word	0x000000ff
        /*0890*/ 	.word	0x00000200
        /*0894*/ 	.short	0x010a
        /*0896*/ 	.byte	0x05
	.zero		1


	//   ....[119]....
        /*0898*/ 	.word	0x00003a00
        /*089c*/ 	.word	0x00000000
        /*08a0*/ 	.word	0x000001f0
        /*08a4*/ 	.short	0x010a
        /*08a6*/ 	.byte	0xff
	.zero		1


	//   ....[120]....
        /*08a8*/ 	.word	0x00003b00
        /*08ac*/ 	.word	0x00000000
        /*08b0*/ 	.word	0x00000000
        /*08b4*/ 	.short	0x0101
        /*08b6*/ 	.byte	0xff
	.zero		1


	//   ....[121]....
        /*08b8*/ 	.word	0x00003b90
        /*08bc*/ 	.word	0x000000ff
        /*08c0*/ 	.word	0x00000200
        /*08c4*/ 	.short	0x0106
        /*08c6*/ 	.byte	0x05
	.zero		1


	//   ....[122]....
        /*08c8*/ 	.word	0x00003bb0
        /*08cc*/ 	.word	0x000000ff
        /*08d0*/ 	.word	0x00000200
        /*08d4*/ 	.short	0x010a
        /*08d6*/ 	.byte	0x05
	.zero		1


	//   ....[123]....
        /*08d8*/ 	.word	0x00003c40
        /*08dc*/ 	.word	0x000000ff
        /*08e0*/ 	.word	0x00000200
        /*08e4*/ 	.short	0x0106
        /*08e6*/ 	.byte	0x04
	.zero		1


	//   ....[124]....
        /*08e8*/ 	.word	0x00003c80
        /*08ec*/ 	.word	0x00000000
        /*08f0*/ 	.word	0x00000200
        /*08f4*/ 	.short	0x010a
        /*08f6*/ 	.byte	0xff
	.zero		1


	//   ....[125]....
        /*08f8*/ 	.word	0x00003ec0
        /*08fc*/ 	.word	0x000000ff
        /*0900*/ 	.word	0x00000008
        /*0904*/ 	.short	0x010a
        /*0906*/ 	.byte	0x06
	.zero		1


	//   ....[126]....
        /*0908*/ 	.word	0x00003ee0
        /*090c*/ 	.word	0x000000ff
        /*0910*/ 	.word	0x00000008
        /*0914*/ 	.short	0x010a
        /*0916*/ 	.byte	0x06
	.zero		1


	//   ....[127]....
        /*0918*/ 	.word	0x00004070
        /*091c*/ 	.word	0x000000ff
        /*0920*/ 	.word	0x00000008
        /*0924*/ 	.short	0x010a
        /*0926*/ 	.byte	0x06
	.zero		1


	//   ....[128]....
        /*0928*/ 	.word	0x00004090
        /*092c*/ 	.word	0x000000ff
        /*0930*/ 	.word	0x00000008
        /*0934*/ 	.short	0x010a
        /*0936*/ 	.byte	0x06
	.zero		1


	//   ....[129]....
        /*0938*/ 	.word	0x00004150
        /*093c*/ 	.word	0x000000ff
        /*0940*/ 	.word	0x00000000
        /*0944*/ 	.short	0x0101
        /*0946*/ 	.byte	0x07
	.zero		1


	//   ....[130]....
        /*0948*/ 	.word	0x00004450
        /*094c*/ 	.word	0x00000000
        /*0950*/ 	.word	0x000001f0
        /*0954*/ 	.short	0x010a
        /*0956*/ 	.byte	0xff
	.zero		1


	//   ....[131]....
        /*0958*/ 	.word	0x00004510
        /*095c*/ 	.word	0x00000000
        /*0960*/ 	.word	0x00000000
        /*0964*/ 	.short	0x0101
        /*0966*/ 	.byte	0xff
	.zero		1


	//   ....[132]....
        /*0968*/ 	.word	0x000045d0
        /*096c*/ 	.word	0x000000ff
        /*0970*/ 	.word	0x00000000
        /*0974*/ 	.short	0x010a
        /*0976*/ 	.byte	0x06
	.zero		1


	//   ....[133]....
        /*0978*/ 	.word	0x000045e0
        /*097c*/ 	.word	0x000000ff
        /*0980*/ 	.word	0x00000230
        /*0984*/ 	.short	0x010a
        /*0986*/ 	.byte	0x0a
	.zero		1


	//   ....[134]....
        /*0988*/ 	.word	0x00004690
        /*098c*/ 	.word	0x000000ff
        /*0990*/ 	.word	0x00000000
        /*0994*/ 	.short	0x010a
        /*0996*/ 	.byte	0x09
	.zero		1


	//   ....[135]....
        /*0998*/ 	.word	0x000047d0
        /*099c*/ 	.word	0x000000ff
        /*09a0*/ 	.word	0x00000000
        /*09a4*/ 	.short	0x010a
        /*09a6*/ 	.byte	0x06
	.zero		1


	//   ....[136]....
        /*09a8*/ 	.word	0x00004a20
        /*09ac*/ 	.word	0x000000ff
        /*09b0*/ 	.word	0x00000000
        /*09b4*/ 	.short	0x010a
        /*09b6*/ 	.byte	0x07
	.zero		1


	//   ....[137]....
        /*09b8*/ 	.word	0x00004ab0
        /*09bc*/ 	.word	0x000000ff
        /*09c0*/ 	.word	0x00000000
        /*09c4*/ 	.short	0x010a
        /*09c6*/ 	.byte	0x07
	.zero		1


	//   ....[138]....
        /*09c8*/ 	.word	0x00004b40
        /*09cc*/ 	.word	0x000000ff
        /*09d0*/ 	.word	0x00000000
        /*09d4*/ 	.short	0x010a
        /*09d6*/ 	.byte	0x07
	.zero		1


	//   ....[139]....
        /*09d8*/ 	.word	0x00004be0
        /*09dc*/ 	.word	0x00000000
        /*09e0*/ 	.word	0x00000000
        /*09e4*/ 	.short	0x010a
        /*09e6*/ 	.byte	0xff
	.zero		1


	//   ....[140]....
        /*09e8*/ 	.word	0x00004c20
        /*09ec*/ 	.word	0x00000000
        /*09f0*/ 	.word	0x00000000
        /*09f4*/ 	.short	0x010a
        /*09f6*/ 	.byte	0xff
	.zero		1


	//   ....[141]....
        /*09f8*/ 	.word	0x00004c90
        /*09fc*/ 	.word	0x000000ff
        /*0a00*/ 	.word	0x00000000
        /*0a04*/ 	.short	0x0101
        /*0a06*/ 	.byte	0x05
	.zero		1


	//   ....[142]....
        /*0a08*/ 	.word	0x00004cd0
        /*0a0c*/ 	.word	0x000000ff
        /*0a10*/ 	.word	0x00000270
        /*0a14*/ 	.short	0x010a
        /*0a16*/ 	.byte	0x08
	.zero		1


	//   ....[143]....
        /*0a18*/ 	.word	0x00004d20
        /*0a1c*/ 	.word	0x000000ff
        /*0a20*/ 	.word	0x00000000
        /*0a24*/ 	.short	0x0101
        /*0a26*/ 	.byte	0x05
	.zero		1


	//   ....[144]....
        /*0a28*/ 	.word	0x00005170
        /*0a2c*/ 	.word	0x00000000
        /*0a30*/ 	.word	0x000001f0
        /*0a34*/ 	.short	0x010a
        /*0a36*/ 	.byte	0xff
	.zero		1


	//   ....[145]....
        /*0a38*/ 	.word	0x00005230
        /*0a3c*/ 	.word	0x00000000
        /*0a40*/ 	.word	0x00000000
        /*0a44*/ 	.short	0x0101
        /*0a46*/ 	.byte	0xff
	.zero		1


	//   ....[146]....
        /*0a48*/ 	.word	0x00005550
        /*0a4c*/ 	.word	0x000000ff
        /*0a50*/ 	.word	0x000001e8
        /*0a54*/ 	.short	0x010a
        /*0a56*/ 	.byte	0x07
	.zero		1


	//   ....[147]....
        /*0a58*/ 	.word	0x00005740
        /*0a5c*/ 	.word	0x000000ff
        /*0a60*/ 	.word	0x000001c0
        /*0a64*/ 	.short	0x010a
        /*0a66*/ 	.byte	0x07
	.zero		1


	//   ....[148]....
        /*0a68*/ 	.word	0x00005930
        /*0a6c*/ 	.word	0x000000ff
        /*0a70*/ 	.word	0x000001a0
        /*0a74*/ 	.short	0x010b
        /*0a76*/ 	.byte	0x07
	.zero		1


	//   ....[149]....
        /*0a78*/ 	.word	0x00005940
        /*0a7c*/ 	.word	0x000000ff
        /*0a80*/ 	.word	0x00000000
        /*0a84*/ 	.short	0x0101
        /*0a86*/ 	.byte	0x0e
	.zero		1


	//   ....[150]....
        /*0a88*/ 	.word	0x00005960
        /*0a8c*/ 	.word	0x000000ff
        /*0a90*/ 	.word	0x000001c8
        /*0a94*/ 	.short	0x010a
        /*0a96*/ 	.byte	0x07
	.zero		1


	//   ....[151]....
        /*0a98*/ 	.word	0x00005b10
        /*0a9c*/ 	.word	0x000000ff
        /*0aa0*/ 	.word	0x000001a8
        /*0aa4*/ 	.short	0x010b
        /*0aa6*/ 	.byte	0x07
	.zero		1


	//   ....[152]....
        /*0aa8*/ 	.word	0x00005b20
        /*0aac*/ 	.word	0x000000ff
        /*0ab0*/ 	.word	0x00000000
        /*0ab4*/ 	.short	0x0101
        /*0ab6*/ 	.byte	0x0e
	.zero		1


	//   ....[153]....
        /*0ab8*/ 	.word	0x00005b30
        /*0abc*/ 	.word	0x000000ff
        /*0ac0*/ 	.word	0x000001d0
        /*0ac4*/ 	.short	0x010a
        /*0ac6*/ 	.byte	0x07
	.zero		1


	//   ....[154]....
        /*0ac8*/ 	.word	0x00005d60
        /*0acc*/ 	.word	0x000000ff
        /*0ad0*/ 	.word	0x000001b0
        /*0ad4*/ 	.short	0x010b
        /*0ad6*/ 	.byte	0x07
	.zero		1


	//   ....[155]....
        /*0ad8*/ 	.word	0x00005dd0
        /*0adc*/ 	.word	0x000000ff
        /*0ae0*/ 	.word	0x00000000
        /*0ae4*/ 	.short	0x0101
        /*0ae6*/ 	.byte	0x0e
	.zero		1


	//   ....[156]....
        /*0ae8*/ 	.word	0x00005e10
        /*0aec*/ 	.word	0x000000ff
        /*0af0*/ 	.word	0x000001d8
        /*0af4*/ 	.short	0x010a
        /*0af6*/ 	.byte	0x07
	.zero		1


	//   ....[157]....
        /*0af8*/ 	.word	0x00006040
        /*0afc*/ 	.word	0x000000ff
        /*0b00*/ 	.word	0x000001b8
        /*0b04*/ 	.short	0x010b
        /*0b06*/ 	.byte	0x07
	.zero		1


	//   ....[158]....
        /*0b08*/ 	.word	0x00006060
        /*0b0c*/ 	.word	0x000000ff
        /*0b10*/ 	.word	0x00000000
        /*0b14*/ 	.short	0x0101
        /*0b16*/ 	.byte	0x0d
	.zero		1


	//   ....[159]....
        /*0b18*/ 	.word	0x00006090
        /*0b1c*/ 	.word	0x000000ff
        /*0b20*/ 	.word	0x000001c0
        /*0b24*/ 	.short	0x010a
        /*0b26*/ 	.byte	0x07
	.zero		1


	//   ....[160]....
        /*0b28*/ 	.word	0x000060b0
        /*0b2c*/ 	.word	0x000000ff
        /*0b30*/ 	.word	0x000001c8
        /*0b34*/ 	.short	0x010a
        /*0b36*/ 	.byte	0x07
	.zero		1


	//   ....[161]....
        /*0b38*/ 	.word	0x000060d0
        /*0b3c*/ 	.word	0x000000ff
        /*0b40*/ 	.word	0x000001d0
        /*0b44*/ 	.short	0x010a
        /*0b46*/ 	.byte	0x07
	.zero		1


	//   ....[162]....
        /*0b48*/ 	.word	0x00006110
        /*0b4c*/ 	.word	0x00000000
        /*0b50*/ 	.word	0x000001d8
        /*0b54*/ 	.short	0x010a
        /*0b56*/ 	.byte	0xff
	.zero		1


	//   ....[163]....
        /*0b58*/ 	.word	0x00006460
        /*0b5c*/ 	.word	0x00000000
        /*0b60*/ 	.word	0x000001f0
        /*0b64*/ 	.short	0x010a
        /*0b66*/ 	.byte	0xff
	.zero		1


	//   ....[164]....
        /*0b68*/ 	.word	0x00006570
        /*0b6c*/ 	.word	0x00000000
        /*0b70*/ 	.word	0x00000000
        /*0b74*/ 	.short	0x0101
        /*0b76*/ 	.byte	0xff
	.zero		1


	//   ....[165]....
        /*0b78*/ 	.word	0x00006f90
        /*0b7c*/ 	.word	0x000000ff
        /*0b80*/ 	.word	0x000001a0
        /*0b84*/ 	.short	0x010a
        /*0b86*/ 	.byte	0x30
	.zero		1


	//   ....[166]....
        /*0b88*/ 	.word	0x00006fd0
        /*0b8c*/ 	.word	0x0000004a
        /*0b90*/ 	.word	0x00000210
        /*0b94*/ 	.short	0x010a
        /*0b96*/ 	.byte	0xff
	.zero		1


	//   ....[167]....
        /*0b98*/ 	.word	0x000070e0
        /*0b9c*/ 	.word	0x000000ff
        /*0ba0*/ 	.word	0x000001a0
        /*0ba4*/ 	.short	0x010a
        /*0ba6*/ 	.byte	0x30
	.zero		1


	//   ....[168]....
        /*0ba8*/ 	.word	0x000071b0
        /*0bac*/ 	.word	0x0000004a
        /*0bb0*/ 	.word	0x00000210
        /*0bb4*/ 	.short	0x010a
        /*0bb6*/ 	.byte	0xff
	.zero		1


	//   ....[169]....
        /*0bb8*/ 	.word	0x00007960
        /*0bbc*/ 	.word	0x00000000
        /*0bc0*/ 	.word	0x00000000
        /*0bc4*/ 	.short	0x0101
        /*0bc6*/ 	.byte	0xff
	.zero		1


	//   ....[170]....
        /*0bc8*/ 	.word	0x00007970
        /*0bcc*/ 	.word	0x00000003
        /*0bd0*/ 	.word	0x000001a0
        /*0bd4*/ 	.short	0x010a
        /*0bd6*/ 	.byte	0xff
	.zero		1


	//   ....[171]....
        /*0bd8*/ 	.word	0x00007a30
        /*0bdc*/ 	.word	0x00000003
        /*0be0*/ 	.word	0x000001a0
        /*0be4*/ 	.short	0x010a
        /*0be6*/ 	.byte	0xff
	.zero		1


	//   ....[172]....
        /*0be8*/ 	.word	0x00008220
        /*0bec*/ 	.word	0x00000052
        /*0bf0*/ 	.word	0x00000000
        /*0bf4*/ 	.short	0x0101
        /*0bf6*/ 	.byte	0xff
	.zero		1


	//   ....[173]....
        /*0bf8*/ 	.word	0x00008240
        /*0bfc*/ 	.word	0x00000053
        /*0c00*/ 	.word	0x000001a0
        /*0c04*/ 	.short	0x010a
        /*0c06*/ 	.byte	0xff
	.zero		1


	//   ....[174]....
        /*0c08*/ 	.word	0x000082f0
        /*0c0c*/ 	.word	0x00000053
        /*0c10*/ 	.word	0x000001a0
        /*0c14*/ 	.short	0x010a
        /*0c16*/ 	.byte	0xff
	.zero		1


	//   ....[175]....
        /*0c18*/ 	.word	0x00008ae0
        /*0c1c*/ 	.word	0x00000052
        /*0c20*/ 	.word	0x00000000
        /*0c24*/ 	.short	0x0101
        /*0c26*/ 	.byte	0xff
	.zero		1


	//   ....[176]....
        /*0c28*/ 	.word	0x00008b00
        /*0c2c*/ 	.word	0x00000058
        /*0c30*/ 	.word	0x000001a0
        /*0c34*/ 	.short	0x010a
        /*0c36*/ 	.byte	0xff
	.zero		1


	//   ....[177]....
        /*0c38*/ 	.word	0x00008bb0
        /*0c3c*/ 	.word	0x00000058
        /*0c40*/ 	.word	0x000001a0
        /*0c44*/ 	.short	0x010a
        /*0c46*/ 	.byte	0xff
	.zero		1


	//   ....[178]....
        /*0c48*/ 	.word	0x00008e60
        /*0c4c*/ 	.word	0x0000004a
        /*0c50*/ 	.word	0x00000000
        /*0c54*/ 	.short	0x0101
        /*0c56*/ 	.byte	0xff
	.zero		1


	//   ....[179]....
        /*0c58*/ 	.word	0x000093f0
        /*0c5c*/ 	.word	0x00000002
        /*0c60*/ 	.word	0x00000000
        /*0c64*/ 	.short	0x0101
        /*0c66*/ 	.byte	0xff
	.zero		1


	//   ....[180]....
        /*0c68*/ 	.word	0x00009660
        /*0c6c*/ 	.word	0x000000ff
        /*0c70*/ 	.word	0x00000000
        /*0c74*/ 	.short	0x0101
        /*0c76*/ 	.byte	0x04
	.zero		1


	//   ....[181]....
        /*0c78*/ 	.word	0x00009680
        /*0c7c*/ 	.word	0x00000003
        /*0c80*/ 	.word	0x00000260
        /*0c84*/ 	.short	0x010a
        /*0c86*/ 	.byte	0xff
	.zero		1


	//   ....[182]....
        /*0c88*/ 	.word	0x000096e0
        /*0c8c*/ 	.word	0x00000002
        /*0c90*/ 	.word	0x000000d0
        /*0c94*/ 	.short	0x010a
        /*0c96*/ 	.byte	0xff
	.zero		1


	//   ....[183]....
        /*0c98*/ 	.word	0x00009740
        /*0c9c*/ 	.word	0x00000002
        /*0ca0*/ 	.word	0x000000d0
        /*0ca4*/ 	.short	0x010a
        /*0ca6*/ 	.byte	0xff
	.zero		1


	//   ....[184]....
        /*0ca8*/ 	.word	0x00009790
        /*0cac*/ 	.word	0x00000002
        /*0cb0*/ 	.word	0x000001f0
        /*0cb4*/ 	.short	0x010a
        /*0cb6*/ 	.byte	0xff
	.zero		1


	//   ....[185]....
        /*0cb8*/ 	.word	0x000097f0
        /*0cbc*/ 	.word	0x00000000
        /*0cc0*/ 	.word	0x00000000
        /*0cc4*/ 	.short	0x010a
        /*0cc6*/ 	.byte	0xff
	.zero		1


	//   ....[186]....
        /*0cc8*/ 	.word	0x00009850
        /*0ccc*/ 	.word	0x00000000
        /*0cd0*/ 	.word	0x00000000
        /*0cd4*/ 	.short	0x010a
        /*0cd6*/ 	.byte	0xff
	.zero		1


	//   ....[187]....
        /*0cd8*/ 	.word	0x000098b0
        /*0cdc*/ 	.word	0x00000000
        /*0ce0*/ 	.word	0x00000000
        /*0ce4*/ 	.short	0x010a
        /*0ce6*/ 	.byte	0xff
	.zero		1


	//   ....[188]....
        /*0ce8*/ 	.word	0x00009910
        /*0cec*/ 	.word	0x00000000
        /*0cf0*/ 	.word	0x00000000
        /*0cf4*/ 	.short	0x010a
        /*0cf6*/ 	.byte	0xff
	.zero		1


	//   ....[189]....
        /*0cf8*/ 	.word	0x00009970
        /*0cfc*/ 	.word	0x00000000
        /*0d00*/ 	.word	0x00000000
        /*0d04*/ 	.short	0x010a
        /*0d06*/ 	.byte	0xff
	.zero		1


	//   ....[190]....
        /*0d08*/ 	.word	0x000099d0
        /*0d0c*/ 	.word	0x00000000
        /*0d10*/ 	.word	0x00000000
        /*0d14*/ 	.short	0x010a
        /*0d16*/ 	.byte	0xff
	.zero		1


	//   ....[191]....
        /*0d18*/ 	.word	0x00009a30
        /*0d1c*/ 	.word	0x00000000
        /*0d20*/ 	.word	0x00000000
        /*0d24*/ 	.short	0x010a
        /*0d26*/ 	.byte	0xff
	.zero		1


	//   ....[192]....
        /*0d28*/ 	.word	0x00009a90
        /*0d2c*/ 	.word	0x00000000
        /*0d30*/ 	.word	0x00000000
        /*0d34*/ 	.short	0x010a
        /*0d36*/ 	.byte	0xff
	.zero		1


	//   ....[193]....
        /*0d38*/ 	.word	0x00009af0
        /*0d3c*/ 	.word	0x00000000
        /*0d40*/ 	.word	0x00000000
        /*0d44*/ 	.short	0x010a
        /*0d46*/ 	.byte	0xff
	.zero		1


	//   ....[194]....
        /*0d48*/ 	.word	0x00009b50
        /*0d4c*/ 	.word	0x00000000
        /*0d50*/ 	.word	0x00000000
        /*0d54*/ 	.short	0x010a
        /*0d56*/ 	.byte	0xff
	.zero		1


	//   ....[195]....
        /*0d58*/ 	.word	0x00009bb0
        /*0d5c*/ 	.word	0x00000000
        /*0d60*/ 	.word	0x00000000
        /*0d64*/ 	.short	0x010a
        /*0d66*/ 	.byte	0xff
	.zero		1


	//   ....[196]....
        /*0d68*/ 	.word	0x00009c10
        /*0d6c*/ 	.word	0x00000000
        /*0d70*/ 	.word	0x00000000
        /*0d74*/ 	.short	0x010a
        /*0d76*/ 	.byte	0xff
	.zero		1


	//   ....[197]....
        /*0d78*/ 	.word	0x00009c70
        /*0d7c*/ 	.word	0x00000000
        /*0d80*/ 	.word	0x00000000
        /*0d84*/ 	.short	0x010a
        /*0d86*/ 	.byte	0xff
	.zero		1


	//   ....[198]....
        /*0d88*/ 	.word	0x00009cd0
        /*0d8c*/ 	.word	0x00000000
        /*0d90*/ 	.word	0x00000000
        /*0d94*/ 	.short	0x010a
        /*0d96*/ 	.byte	0xff
	.zero		1


	//   ....[199]....
        /*0d98*/ 	.word	0x00009d30
        /*0d9c*/ 	.word	0x00000000
        /*0da0*/ 	.word	0x00000000
        /*0da4*/ 	.short	0x010a
        /*0da6*/ 	.byte	0xff
	.zero		1


	//   ....[200]....
        /*0da8*/ 	.word	0x00009d90
        /*0dac*/ 	.word	0x00000000
        /*0db0*/ 	.word	0x00000000
        /*0db4*/ 	.short	0x010a
        /*0db6*/ 	.byte	0xff
	.zero		1


	//   ....[201]....
        /*0db8*/ 	.word	0x00009df0
        /*0dbc*/ 	.word	0x00000000
        /*0dc0*/ 	.word	0x00000000
        /*0dc4*/ 	.short	0x010a
        /*0dc6*/ 	.byte	0xff
	.zero		1


	//   ....[202]....
        /*0dc8*/ 	.word	0x00009e50
        /*0dcc*/ 	.word	0x00000000
        /*0dd0*/ 	.word	0x00000000
        /*0dd4*/ 	.short	0x010a
        /*0dd6*/ 	.byte	0xff
	.zero		1


	//   ....[203]....
        /*0dd8*/ 	.word	0x00009eb0
        /*0ddc*/ 	.word	0x00000000
        /*0de0*/ 	.word	0x00000000
        /*0de4*/ 	.short	0x010a
        /*0de6*/ 	.byte	0xff
	.zero		1


	//   ....[204]....
        /*0de8*/ 	.word	0x00009f10
        /*0dec*/ 	.word	0x00000000
        /*0df0*/ 	.word	0x00000000
        /*0df4*/ 	.short	0x010a
        /*0df6*/ 	.byte	0xff
	.zero		1


	//   ....[205]....
        /*0df8*/ 	.word	0x00009f70
        /*0dfc*/ 	.word	0x00000000
        /*0e00*/ 	.word	0x00000000
        /*0e04*/ 	.short	0x010a
        /*0e06*/ 	.byte	0xff
	.zero		1


	//   ....[206]....
        /*0e08*/ 	.word	0x00009fd0
        /*0e0c*/ 	.word	0x00000000
        /*0e10*/ 	.word	0x00000000
        /*0e14*/ 	.short	0x010a
        /*0e16*/ 	.byte	0xff
	.zero		1


	//   ....[207]....
        /*0e18*/ 	.word	0x0000a030
        /*0e1c*/ 	.word	0x00000000
        /*0e20*/ 	.word	0x00000000
        /*0e24*/ 	.short	0x010a
        /*0e26*/ 	.byte	0xff
	.zero		1


	//   ....[208]....
        /*0e28*/ 	.word	0x0000a090
        /*0e2c*/ 	.word	0x00000000
        /*0e30*/ 	.word	0x00000000
        /*0e34*/ 	.short	0x010a
        /*0e36*/ 	.byte	0xff
	.zero		1


	//   ....[209]....
        /*0e38*/ 	.word	0x0000a0f0
        /*0e3c*/ 	.word	0x00000000
        /*0e40*/ 	.word	0x00000000
        /*0e44*/ 	.short	0x010a
        /*0e46*/ 	.byte	0xff
	.zero		1


	//   ....[210]....
        /*0e48*/ 	.word	0x0000a140
        /*0e4c*/ 	.word	0x00000000
        /*0e50*/ 	.word	0x00000250
        /*0e54*/ 	.short	0x010a
        /*0e56*/ 	.byte	0xff
	.zero		1


	//   ....[211]....
        /*0e58*/ 	.word	0x0000a1a0
        /*0e5c*/ 	.word	0x00000000
        /*0e60*/ 	.word	0x00000200
        /*0e64*/ 	.short	0x010a
        /*0e66*/ 	.byte	0xff
	.zero		1


	//   ....[212]....
        /*0e68*/ 	.word	0x0000a1f0
        /*0e6c*/ 	.word	0x00000000
        /*0e70*/ 	.word	0x000001f0
        /*0e74*/ 	.short	0x010a
        /*0e76*/ 	.byte	0xff
	.zero		1


	//   ....[213]....
        /*0e78*/ 	.word	0x0000a250
        /*0e7c*/ 	.word	0x00000000
        /*0e80*/ 	.word	0x00000200
        /*0e84*/ 	.short	0x010a
        /*0e86*/ 	.byte	0xff
	.zero		1


	//   ....[214]....
        /*0e88*/ 	.word	0x0000a2b0
        /*0e8c*/ 	.word	0x00000004
        /*0e90*/ 	.word	0x00000008
        /*0e94*/ 	.short	0x010a
        /*0e96*/ 	.byte	0xff
	.zero		1


	//   ....[215]....
        /*0e98*/ 	.word	0x0000a390
        /*0e9c*/ 	.word	0x00000002
        /*0ea0*/ 	.word	0x00000008
        /*0ea4*/ 	.short	0x010a
        /*0ea6*/ 	.byte	0xff
	.zero		1


	//   ....[216]....
        /*0ea8*/ 	.word	0x0000a3e0
        /*0eac*/ 	.word	0x00000000
        /*0eb0*/ 	.word	0x000001f0
        /*0eb4*/ 	.short	0x010a
        /*0eb6*/ 	.byte	0xff
	.zero		1


	//   ....[217]....
        /*0eb8*/ 	.word	0x0000a440
        /*0ebc*/ 	.word	0x00000000
        /*0ec0*/ 	.word	0x00000230
        /*0ec4*/ 	.short	0x010a
        /*0ec6*/ 	.byte	0xff
	.zero		1


	//   ....[218]....
        /*0ec8*/ 	.word	0x0000a4a0
        /*0ecc*/ 	.word	0x00000000
        /*0ed0*/ 	.word	0x00000000
        /*0ed4*/ 	.short	0x010a
        /*0ed6*/ 	.byte	0xff
	.zero		1


	//   ....[219]....
        /*0ed8*/ 	.word	0x0000a500
        /*0edc*/ 	.word	0x00000000
        /*0ee0*/ 	.word	0x00000000
        /*0ee4*/ 	.short	0x010a
        /*0ee6*/ 	.byte	0xff
	.zero		1


	//   ....[220]....
        /*0ee8*/ 	.word	0x0000a560
        /*0eec*/ 	.word	0x00000000
        /*0ef0*/ 	.word	0x00000000
        /*0ef4*/ 	.short	0x010a
        /*0ef6*/ 	.byte	0xff
	.zero		1


	//   ....[221]....
        /*0ef8*/ 	.word	0x0000a5c0
        /*0efc*/ 	.word	0x00000000
        /*0f00*/ 	.word	0x00000000
        /*0f04*/ 	.short	0x010a
        /*0f06*/ 	.byte	0xff
	.zero		1


	//   ....[222]....
        /*0f08*/ 	.word	0x0000a620
        /*0f0c*/ 	.word	0x00000000
        /*0f10*/ 	.word	0x00000270
        /*0f14*/ 	.short	0x010a
        /*0f16*/ 	.byte	0xff
	.zero		1


	//   ....[223]....
        /*0f18*/ 	.word	0x0000a670
        /*0f1c*/ 	.word	0x00000000
        /*0f20*/ 	.word	0x000001f0
        /*0f24*/ 	.short	0x010a
        /*0f26*/ 	.byte	0xff
	.zero		1


	//   ....[224]....
        /*0f28*/ 	.word	0x0000a6d0
        /*0f2c*/ 	.word	0x00000000
        /*0f30*/ 	.word	0x000001e8
        /*0f34*/ 	.short	0x010a
        /*0f36*/ 	.byte	0xff
	.zero		1


	//   ....[225]....
        /*0f38*/ 	.word	0x0000a730
        /*0f3c*/ 	.word	0x00000003
        /*0f40*/ 	.word	0x000001c0
        /*0f44*/ 	.short	0x010a
        /*0f46*/ 	.byte	0xff
	.zero		1


	//   ....[226]....
        /*0f48*/ 	.word	0x0000a790
        /*0f4c*/ 	.word	0x00000003
        /*0f50*/ 	.word	0x000001c8
        /*0f54*/ 	.short	0x010a
        /*0f56*/ 	.byte	0xff
	.zero		1


	//   ....[227]....
        /*0f58*/ 	.word	0x0000a7f0
        /*0f5c*/ 	.word	0x00000003
        /*0f60*/ 	.word	0x000001d0
        /*0f64*/ 	.short	0x010a
        /*0f66*/ 	.byte	0xff
	.zero		1


	//   ....[228]....
        /*0f68*/ 	.word	0x0000a850
        /*0f6c*/ 	.word	0x00000003
        /*0f70*/ 	.word	0x000001d8
        /*0f74*/ 	.short	0x010a
        /*0f76*/ 	.byte	0xff
	.zero		1


	//   ....[229]....
        /*0f78*/ 	.word	0x0000a8b0
        /*0f7c*/ 	.word	0x00000000
        /*0f80*/ 	.word	0x000001c0
        /*0f84*/ 	.short	0x010a
        /*0f86*/ 	.byte	0xff
	.zero		1


	//   ....[230]....
        /*0f88*/ 	.word	0x0000a910
        /*0f8c*/ 	.word	0x00000000
        /*0f90*/ 	.word	0x000001c8
        /*0f94*/ 	.short	0x010a
        /*0f96*/ 	.byte	0xff
	.zero		1


	//   ....[231]....
        /*0f98*/ 	.word	0x0000a970
        /*0f9c*/ 	.word	0x00000000
        /*0fa0*/ 	.word	0x000001d0
        /*0fa4*/ 	.short	0x010a
        /*0fa6*/ 	.byte	0xff
	.zero		1


	//   ....[232]....
        /*0fa8*/ 	.word	0x0000a9c0
        /*0fac*/ 	.word	0x00000000
        /*0fb0*/ 	.word	0x000001f0
        /*0fb4*/ 	.short	0x010a
        /*0fb6*/ 	.byte	0xff
	.zero		1


	//   ....[233]....
        /*0fb8*/ 	.word	0x0000aa20
        /*0fbc*/ 	.word	0x00000000
        /*0fc0*/ 	.word	0x000001a0
        /*0fc4*/ 	.short	0x010a
        /*0fc6*/ 	.byte	0xff
	.zero		1


	//   ....[234]....
        /*0fc8*/ 	.word	0x0000aa70
        /*0fcc*/ 	.word	0x0000004a
        /*0fd0*/ 	.word	0x00000210
        /*0fd4*/ 	.short	0x010a
        /*0fd6*/ 	.byte	0xff
	.zero		1


	//   ....[235]....
        /*0fd8*/ 	.word	0x0000aac0
        /*0fdc*/ 	.word	0x00000003
        /*0fe0*/ 	.word	0x000001a0
        /*0fe4*/ 	.short	0x010a
        /*0fe6*/ 	.byte	0xff
	.zero		1


	//   ....[236]....
        /*0fe8*/ 	.word	0x0000ab10
        /*0fec*/ 	.word	0x00000053
        /*0ff0*/ 	.word	0x000001a0
        /*0ff4*/ 	.short	0x010a
        /*0ff6*/ 	.byte	0xff
	.zero		1


	//   ....[237]....
        /*0ff8*/ 	.word	0x0000ab60
        /*0ffc*/ 	.word	0x00000058
        /*1000*/ 	.word	0x000001a0
        /*1004*/ 	.short	0x010a
        /*1006*/ 	.byte	0xff
	.zero		1


	//----- nvinfo : EIATTR_NUM_MBARRIERS
	.align		4
.L_47:
        /*1008*/ 	.byte	0x03, 0x38
        /*100a*/ 	.short	0x004f


	//----- nvinfo : EIATTR_EXIT_INSTR_OFFSETS
	.align		4
        /*100c*/ 	.byte	0x04, 0x1c
        /*100e*/ 	.short	(.L_49 - .L_48)


	//   ....[0]....
.L_48:
        /*1010*/ 	.word	0x00003750


	//   ....[1]....
        /*1014*/ 	.word	0x00003c50


	//   ....[2]....
        /*1018*/ 	.word	0x00003cb0


	//   ....[3]....
        /*101c*/ 	.word	0x00004f50


	//   ....[4]....
        /*1020*/ 	.word	0x00006140


	//   ....[5]....
        /*1024*/ 	.word	0x00006180


	//   ....[6]....
        /*1028*/ 	.word	0x00009550


	//   ....[7]....
        /*102c*/ 	.word	0x000095d0


	//   ....[8]....
        /*1030*/ 	.word	0x00009600


	//   ....[9]....
        /*1034*/ 	.word	0x00009670


	//----- nvinfo : EIATTR_MAX_THREADS
	.align		4
.L_49:
        /*1038*/ 	.byte	0x04, 0x05
        /*103a*/ 	.short	(.L_51 - .L_50)
.L_50:
        /*103c*/ 	.word	0x00000100
        /*1040*/ 	.word	0x00000001
        /*1044*/ 	.word	0x00000001


	//----- nvinfo : EIATTR_CRS_STACK_SIZE
	.align		4
.L_51:
        /*1048*/ 	.byte	0x04, 0x1e
        /*104a*/ 	.short	(.L_53 - .L_52)
.L_52:
        /*104c*/ 	.word	0x00000000


	//----- nvinfo : EIATTR_CBANK_PARAM_SIZE
	.align		4
.L_53:
        /*1050*/ 	.byte	0x03, 0x19
        /*1052*/ 	.short	0x0800


	//----- nvinfo : EIATTR_PARAM_CBANK
	.align		4
        /*1054*/ 	.byte	0x04, 0x0a
        /*1056*/ 	.short	(.L_55 - .L_54)
	.align		4
.L_54:
        /*1058*/ 	.word	index@(.nv.constant0._ZN7cutlass13device_kernelINS_4gemm6kernel13GemmUniversalIN4cute5tupleIJiiiiEEENS1_10collective13CollectiveMmaINS1_35MainloopSm100TmaUmmaWarpSpecializedILi26ELi2ELi4ENS5_IJNS4_1CILi2EEENSA_ILi1EEESC_EEEEENS5_IJNSA_ILi128EEESF_NSA_ILi32EEEEEENS_6half_tENS5_IJlSC_lEEESI_SJ_NS4_8TiledMMAINS4_8MMA_AtomIJNS4_26SM100_MMA_F16BF16_2x1SM_SSISI_SI_fLi128ELi128ELNS4_4UMMA5MajorE0ELSO_0ELNSN_7ScaleInE0ELSP_0EEEEEENS4_6LayoutINS5_IJSC_SC_SC_EEENS5_IJNSA_ILi0EEESU_SU_EEEEENS5_IJNS4_10UnderscoreESX_SX_EEEEENS4_18SM100_TMA_2SM_LOADENS4_14ComposedLayoutINS4_7SwizzleILi2ELi4ELi3EEENS4_18smem_ptr_flag_bitsILi16EEENSS_INS5_IJNSA_ILi8EEESG_EEENS5_IJSG_SC_EEEEEEEvNS4_8identityES10_S1A_vS1B_EENS_8epilogue10collective18CollectiveEpilogueINS1D_23Sm100TmaWarpSpecializedILi4ELi2ELi16ELb1ELb0EEEJNS5_IJNSA_ILi64EEESF_SG_EEENS5_IJNSS_IS1I_SC_EENSS_INS5_IJNSA_ILi16EEESB_EEENS5_IJSC_S1I_EEEEEEEESI_SJ_SI_SJ_NS1D_6fusion15FusionCallbacksIS1H_NS1Q_17LinearCombinationISI_fSI_fLNS_15FloatRoundStyleE2EEES1J_S1P_JEEENS4_5SM1004TMEM4LOAD26SM100_TMEM_LOAD_32dp32b16xENS4_13SM90_TMA_LOADENS11_INS12_ILi1ELi4ELi3EEES15_NSS_INS5_IJS16_S1L_EEENS5_IJS1L_SC_EEEEEEENS4_39AutoVectorizingCopyWithAssumedAlignmentILi128EEENS4_14SM90_TMA_STOREES25_S27_S27_EEEvvEEEEvNT_6ParamsE)
        /*105c*/ 	.short	0x0380
        /*105e*/ 	.short	0x0800


	//----- nvinfo : EIATTR_SW_WAR
	.align		4
.L_55:
        /*1060*/ 	.byte	0x04, 0x36
        /*1062*/ 	.short	(.L_57 - .L_56)
.L_56:
        /*1064*/ 	.word	0x00000008
.L_57:


//--------------------- .nv.callgraph             --------------------------
	.section	.nv.callgraph,"",@"SHT_CUDA_CALLGRAPH"
	.align	4
	.sectionentsize	8
	.align		4
        /*0000*/ 	.word	0x00000000
	.align		4
        /*0004*/ 	.word	0xffffffff
	.align		4
        /*0008*/ 	.word	index@(_ZN7cutlass13device_kernelINS_4gemm6kernel13GemmUniversalIN4cute5tupleIJiiiiEEENS1_10collective13CollectiveMmaINS1_35MainloopSm100TmaUmmaWarpSpecializedILi26ELi2ELi4ENS5_IJNS4_1CILi2EEENSA_ILi1EEESC_EEEEENS5_IJNSA_ILi128EEESF_NSA_ILi32EEEEEENS_6half_tENS5_IJlSC_lEEESI_SJ_NS4_8TiledMMAINS4_8MMA_AtomIJNS4_26SM100_MMA_F16BF16_2x1SM_SSISI_SI_fLi128ELi128ELNS4_4UMMA5MajorE0ELSO_0ELNSN_7ScaleInE0ELSP_0EEEEEENS4_6LayoutINS5_IJSC_SC_SC_EEENS5_IJNSA_ILi0EEESU_SU_EEEEENS5_IJNS4_10UnderscoreESX_SX_EEEEENS4_18SM100_TMA_2SM_LOADENS4_14ComposedLayoutINS4_7SwizzleILi2ELi4ELi3EEENS4_18smem_ptr_flag_bitsILi16EEENSS_INS5_IJNSA_ILi8EEESG_EEENS5_IJSG_SC_EEEEEEEvNS4_8identityES10_S1A_vS1B_EENS_8epilogue10collective18CollectiveEpilogueINS1D_23Sm100TmaWarpSpecializedILi4ELi2ELi16ELb1ELb0EEEJNS5_IJNSA_ILi64EEESF_SG_EEENS5_IJNSS_IS1I_SC_EENSS_INS5_IJNSA_ILi16EEESB_EEENS5_IJSC_S1I_EEEEEEEESI_SJ_SI_SJ_NS1D_6fusion15FusionCallbacksIS1H_NS1Q_17LinearCombinationISI_fSI_fLNS_15FloatRoundStyleE2EEES1J_S1P_JEEENS4_5SM1004TMEM4LOAD26SM100_TMEM_LOAD_32dp32b16xENS4_13SM90_TMA_LOADENS11_INS12_ILi1ELi4ELi3EEES15_NSS_INS5_IJS16_S1L_EEENS5_IJS1L_SC_EEEEEEENS4_39AutoVectorizingCopyWithAssumedAlignmentILi128EEENS4_14SM90_TMA_STOREES25_S27_S27_EEEvvEEEEvNT_6ParamsE)
	.align		4
        /*000c*/ 	.word	index@(__assertfail)
	.align		4
        /*0010*/ 	.word	0x00000000
	.align		4
        /*0014*/ 	.word	0xfffffffe
	.align		4
        /*0018*/ 	.word	0x00000000
	.align		4
        /*001c*/ 	.word	0xfffffffd
	.align		4
        /*0020*/ 	.word	0x00000000
	.align		4
        /*0024*/ 	.word	0xfffffffc


//--------------------- .nv.constant4             --------------------------
	.section	.nv.constant4,"a",@progbits
	.align	8
	.align		8
.nv.constant4:
        /*0000*/ 	.dword	__assertfail
	.align		8
        /*0008*/ 	.dword	__unnamed_1
	.align		8
        /*0010*/ 	.dword	__unnamed_2
	.align		8
        /*0018*/ 	.dword	_ZN39_INTERNAL_f176c99d_4_k_cu_c494ea1c_68324cuda3std3__45__cpo5beginE
	.align		8
        /*0020*/ 	.dword	_ZN39_INTERNAL_f176c99d_4_k_cu_c494ea1c_68324cuda3std3__45__cpo3endE
	.align		8
        /*0028*/ 	.dword	_ZN39_INTERNAL_f176c99d_4_k_cu_c494ea1c_68324cuda3std3__45__cpo6cbeginE
	.align		8
        /*0030*/ 	.dword	_ZN39_INTERNAL_f176c99d_4_k_cu_c494ea1c_68324cuda3std3__45__cpo4cendE
	.align		8
        /*0038*/ 	.dword	_ZN39_INTERNAL_f176c99d_4_k_cu_c494ea1c_68324cuda3std3__441_GLOBAL__N__f176c99d_4_k_cu_c494ea1c_68326ignoreE
	.align		8
        /*0040*/ 	.dword	_ZN39_INTERNAL_f176c99d_4_k_cu_c494ea1c_68324cuda3std3__419piecewise_constructE
	.align		8
        /*0048*/ 	.dword	_ZN39_INTERNAL_f176c99d_4_k_cu_c494ea1c_68324cuda3std3__48in_placeE
	.align		8
        /*0050*/ 	.dword	_ZN39_INTERNAL_f176c99d_4_k_cu_c494ea1c_68324cuda3std6ranges3__45__cpo4swapE
	.align		8
        /*0058*/ 	.dword	_ZN39_INTERNAL_f176c99d_4_k_cu_c494ea1c_68324cuda3std6ranges3__45__cpo9iter_moveE
	.align		8
        /*0060*/ 	.dword	_ZN39_INTERNAL_f176c99d_4_k_cu_c494ea1c_68324cute7productE
	.align		8
        /*0068*/ 	.dword	_ZN39_INTERNAL_f176c99d_4_k_cu_c494ea1c_68324cute1_E
	.align		8
        /*0070*/ 	.dword	$str$25
	.align		8
        /*0078*/ 	.dword	$str$26
	.align		8
        /*0080*/ 	.dword	$str$27
	.align		8
        /*0088*/ 	.dword	$str$28


//--------------------- .text._ZN7cutlass13device_kernelINS_4gemm6kernel13GemmUniversalIN4cute5tupleIJiiiiEEENS1_10collective13CollectiveMmaINS1_35MainloopSm100TmaUmmaWarpSpecializedILi26ELi2ELi4ENS5_IJNS4_1CILi2EEENSA_ILi1EEESC_EEEEENS5_IJNSA_ILi128EEESF_NSA_ILi32EEEEEENS_6half_tENS5_IJlSC_lEEESI_SJ_NS4_8TiledMMAINS4_8MMA_AtomIJNS4_26SM100_MMA_F16BF16_2x1SM_SSISI_SI_fLi128ELi128ELNS4_4UMMA5MajorE0ELSO_0ELNSN_7ScaleInE0ELSP_0EEEEEENS4_6LayoutINS5_IJSC_SC_SC_EEENS5_IJNSA_ILi0EEESU_SU_EEEEENS5_IJNS4_10UnderscoreESX_SX_EEEEENS4_18SM100_TMA_2SM_LOADENS4_14ComposedLayoutINS4_7SwizzleILi2ELi4ELi3EEENS4_18smem_ptr_flag_bitsILi16EEENSS_INS5_IJNSA_ILi8EEESG_EEENS5_IJSG_SC_EEEEEEEvNS4_8identityES10_S1A_vS1B_EENS_8epilogue10collective18CollectiveEpilogueINS1D_23Sm100TmaWarpSpecializedILi4ELi2ELi16ELb1ELb0EEEJNS5_IJNSA_ILi64EEESF_SG_EEENS5_IJNSS_IS1I_SC_EENSS_INS5_IJNSA_ILi16EEESB_EEENS5_IJSC_S1I_EEEEEEEESI_SJ_SI_SJ_NS1D_6fusion15FusionCallbacksIS1H_NS1Q_17LinearCombinationISI_fSI_fLNS_15FloatRoundStyleE2EEES1J_S1P_JEEENS4_5SM1004TMEM4LOAD26SM100_TMEM_LOAD_32dp32b16xENS4_13SM90_TMA_LOADENS11_INS12_ILi1ELi4ELi3EEES15_NSS_INS5_IJS16_S1L_EEENS5_IJS1L_SC_EEEEEEENS4_39AutoVectorizingCopyWithAssumedAlignmentILi128EEENS4_14SM90_TMA_STOREES25_S27_S27_EEEvvEEEEvNT_6ParamsE --------------------------
	.section	.text._ZN7cutlass13device_kernelINS_4gemm6kernel13GemmUniversalIN4cute5tupleIJiiiiEEENS1_10collective13CollectiveMmaINS1_35MainloopSm100TmaUmmaWarpSpecializedILi26ELi2ELi4ENS5_IJNS4_1CILi2EEENSA_ILi1EEESC_EEEEENS5_IJNSA_ILi128EEESF_NSA_ILi32EEEEEENS_6half_tENS5_IJlSC_lEEESI_SJ_NS4_8TiledMMAINS4_8MMA_AtomIJNS4_26SM100_MMA_F16BF16_2x1SM_SSISI_SI_fLi128ELi128ELNS4_4UMMA5MajorE0ELSO_0ELNSN_7ScaleInE0ELSP_0EEEEEENS4_6LayoutINS5_IJSC_SC_SC_EEENS5_IJNSA_ILi0EEESU_SU_EEEEENS5_IJNS4_10UnderscoreESX_SX_EEEEENS4_18SM100_TMA_2SM_LOADENS4_14ComposedLayoutINS4_7SwizzleILi2ELi4ELi3EEENS4_18smem_ptr_flag_bitsILi16EEENSS_INS5_IJNSA_ILi8EEESG_EEENS5_IJSG_SC_EEEEEEEvNS4_8identityES10_S1A_vS1B_EENS_8epilogue10collective18CollectiveEpilogueINS1D_23Sm100TmaWarpSpecializedILi4ELi2ELi16ELb1ELb0EEEJNS5_IJNSA_ILi64EEESF_SG_EEENS5_IJNSS_IS1I_SC_EENSS_INS5_IJNSA_ILi16EEESB_EEENS5_IJSC_S1I_EEEEEEEESI_SJ_SI_SJ_NS1D_6fusion15FusionCallbacksIS1H_NS1Q_17LinearCombinationISI_fSI_fLNS_15FloatRoundStyleE2EEES1J_S1P_JEEENS4_5SM1004TMEM4LOAD26SM100_TMEM_LOAD_32dp32b16xENS4_13SM90_TMA_LOADENS11_INS12_ILi1ELi4ELi3EEES15_NSS_INS5_IJS16_S1L_EEENS5_IJS1L_SC_EEEEEEENS4_39AutoVectorizingCopyWithAssumedAlignmentILi128EEENS4_14SM90_TMA_STOREES25_S27_S27_EEEvvEEEEvNT_6ParamsE,"ax",@progbits
	.align	128
.text._ZN7cutlass13device_kernelINS_4gemm6kernel13GemmUniversalIN4cute5tupleIJiiiiEEENS1_10collective13CollectiveMmaINS1_35MainloopSm100TmaUmmaWarpSpecializedILi26ELi2ELi4ENS5_IJNS4_1CILi2EEENSA_ILi1EEESC_EEEEENS5_IJNSA_ILi128EEESF_NSA_ILi32EEEEEENS_6half_tENS5_IJlSC_lEEESI_SJ_NS4_8TiledMMAINS4_8MMA_AtomIJNS4_26SM100_MMA_F16BF16_2x1SM_SSISI_SI_fLi128ELi128ELNS4_4UMMA5MajorE0ELSO_0ELNSN_7ScaleInE0ELSP_0EEEEEENS4_6LayoutINS5_IJSC_SC_SC_EEENS5_IJNSA_ILi0EEESU_SU_EEEEENS5_IJNS4_10UnderscoreESX_SX_EEEEENS4_18SM100_TMA_2SM_LOADENS4_14ComposedLayoutINS4_7SwizzleILi2ELi4ELi3EEENS4_18smem_ptr_flag_bitsILi16EEENSS_INS5_IJNSA_ILi8EEESG_EEENS5_IJSG_SC_EEEEEEEvNS4_8identityES10_S1A_vS1B_EENS_8epilogue10collective18CollectiveEpilogueINS1D_23Sm100TmaWarpSpecializedILi4ELi2ELi16ELb1ELb0EEEJNS5_IJNSA_ILi64EEESF_SG_EEENS5_IJNSS_IS1I_SC_EENSS_INS5_IJNSA_ILi16EEESB_EEENS5_IJSC_S1I_EEEEEEEESI_SJ_SI_SJ_NS1D_6fusion15FusionCallbacksIS1H_NS1Q_17LinearCombinationISI_fSI_fLNS_15FloatRoundStyleE2EEES1J_S1P_JEEENS4_5SM1004TMEM4LOAD26SM100_TMEM_LOAD_32dp32b16xENS4_13SM90_TMA_LOADENS11_INS12_ILi1ELi4ELi3EEES15_NSS_INS5_IJS16_S1L_EEENS5_IJS1L_SC_EEEEEEENS4_39AutoVectorizingCopyWithAssumedAlignmentILi128EEENS4_14SM90_TMA_STOREES25_S27_S27_EEEvvEEEEvNT_6ParamsE:
        .type           _ZN7cutlass13device_kernelINS_4gemm6kernel13GemmUniversalIN4cute5tupleIJiiiiEEENS1_10collective13CollectiveMmaINS1_35MainloopSm100TmaUmmaWarpSpecializedILi26ELi2ELi4ENS5_IJNS4_1CILi2EEENSA_ILi1EEESC_EEEEENS5_IJNSA_ILi128EEESF_NSA_ILi32EEEEEENS_6half_tENS5_IJlSC_lEEESI_SJ_NS4_8TiledMMAINS4_8MMA_AtomIJNS4_26SM100_MMA_F16BF16_2x1SM_SSISI_SI_fLi128ELi128ELNS4_4UMMA5MajorE0ELSO_0ELNSN_7ScaleInE0ELSP_0EEEEEENS4_6LayoutINS5_IJSC_SC_SC_EEENS5_IJNSA_ILi0EEESU_SU_EEEEENS5_IJNS4_10UnderscoreESX_SX_EEEEENS4_18SM100_TMA_2SM_LOADENS4_14ComposedLayoutINS4_7SwizzleILi2ELi4ELi3EEENS4_18smem_ptr_flag_bitsILi16EEENSS_INS5_IJNSA_ILi8EEESG_EEENS5_IJSG_SC_EEEEEEEvNS4_8identityES10_S1A_vS1B_EENS_8epilogue10collective18CollectiveEpilogueINS1D_23Sm100TmaWarpSpecializedILi4ELi2ELi16ELb1ELb0EEEJNS5_IJNSA_ILi64EEESF_SG_EEENS5_IJNSS_IS1I_SC_EENSS_INS5_IJNSA_ILi16EEESB_EEENS5_IJSC_S1I_EEEEEEEESI_SJ_SI_SJ_NS1D_6fusion15FusionCallbacksIS1H_NS1Q_17LinearCombinationISI_fSI_fLNS_15FloatRoundStyleE2EEES1J_S1P_JEEENS4_5SM1004TMEM4LOAD26SM100_TMEM_LOAD_32dp32b16xENS4_13SM90_TMA_LOADENS11_INS12_ILi1ELi4ELi3EEES15_NSS_INS5_IJS16_S1L_EEENS5_IJS1L_SC_EEEEEEENS4_39AutoVectorizingCopyWithAssumedAlignmentILi128EEENS4_14SM90_TMA_STOREES25_S27_S27_EEEvvEEEEvNT_6ParamsE,@function
        .size           _ZN7cutlass13device_kernelINS_4gemm6kernel13GemmUniversalIN4cute5tupleIJiiiiEEENS1_10collective13CollectiveMmaINS1_35MainloopSm100TmaUmmaWarpSpecializedILi26ELi2ELi4ENS5_IJNS4_1CILi2EEENSA_ILi1EEESC_EEEEENS5_IJNSA_ILi128EEESF_NSA_ILi32EEEEEENS_6half_tENS5_IJlSC_lEEESI_SJ_NS4_8TiledMMAINS4_8MMA_AtomIJNS4_26SM100_MMA_F16BF16_2x1SM_SSISI_SI_fLi128ELi128ELNS4_4UMMA5MajorE0ELSO_0ELNSN_7ScaleInE0ELSP_0EEEEEENS4_6LayoutINS5_IJSC_SC_SC_EEENS5_IJNSA_ILi0EEESU_SU_EEEEENS5_IJNS4_10UnderscoreESX_SX_EEEEENS4_18SM100_TMA_2SM_LOADENS4_14ComposedLayoutINS4_7SwizzleILi2ELi4ELi3EEENS4_18smem_ptr_flag_bitsILi16EEENSS_INS5_IJNSA_ILi8EEESG_EEENS5_IJSG_SC_EEEEEEEvNS4_8identityES10_S1A_vS1B_EENS_8epilogue10collective18CollectiveEpilogueINS1D_23Sm100TmaWarpSpecializedILi4ELi2ELi16ELb1ELb0EEEJNS5_IJNSA_ILi64EEESF_SG_EEENS5_IJNSS_IS1I_SC_EENSS_INS5_IJNSA_ILi16EEESB_EEENS5_IJSC_S1I_EEEEEEEESI_SJ_SI_SJ_NS1D_6fusion15FusionCallbacksIS1H_NS1Q_17LinearCombinationISI_fSI_fLNS_15FloatRoundStyleE2EEES1J_S1P_JEEENS4_5SM1004TMEM4LOAD26SM100_TMEM_LOAD_32dp32b16xENS4_13SM90_TMA_LOADENS11_INS12_ILi1ELi4ELi3EEES15_NSS_INS5_IJS16_S1L_EEENS5_IJS1L_SC_EEEEEEENS4_39AutoVectorizingCopyWithAssumedAlignmentILi128EEENS4_14SM90_TMA_STOREES25_S27_S27_EEEvvEEEEvNT_6ParamsE,(.L_x_264 - _ZN7cutlass13device_kernelINS_4gemm6kernel13GemmUniversalIN4cute5tupleIJiiiiEEENS1_10collective13CollectiveMmaINS1_35MainloopSm100TmaUmmaWarpSpecializedILi26ELi2ELi4ENS5_IJNS4_1CILi2EEENSA_ILi1EEESC_EEEEENS5_IJNSA_ILi128EEESF_NSA_ILi32EEEEEENS_6half_tENS5_IJlSC_lEEESI_SJ_NS4_8TiledMMAINS4_8MMA_AtomIJNS4_26SM100_MMA_F16BF16_2x1SM_SSISI_SI_fLi128ELi128ELNS4_4UMMA5MajorE0ELSO_0ELNSN_7ScaleInE0ELSP_0EEEEEENS4_6LayoutINS5_IJSC_SC_SC_EEENS5_IJNSA_ILi0EEESU_SU_EEEEENS5_IJNS4_10UnderscoreESX_SX_EEEEENS4_18SM100_TMA_2SM_LOADENS4_14ComposedLayoutINS4_7SwizzleILi2ELi4ELi3EEENS4_18smem_ptr_flag_bitsILi16EEENSS_INS5_IJNSA_ILi8EEESG_EEENS5_IJSG_SC_EEEEEEEvNS4_8identityES10_S1A_vS1B_EENS_8epilogue10collective18CollectiveEpilogueINS1D_23Sm100TmaWarpSpecializedILi4ELi2ELi16ELb1ELb0EEEJNS5_IJNSA_ILi64EEESF_SG_EEENS5_IJNSS_IS1I_SC_EENSS_INS5_IJNSA_ILi16EEESB_EEENS5_IJSC_S1I_EEEEEEEESI_SJ_SI_SJ_NS1D_6fusion15FusionCallbacksIS1H_NS1Q_17LinearCombinationISI_fSI_fLNS_15FloatRoundStyleE2EEES1J_S1P_JEEENS4_5SM1004TMEM4LOAD26SM100_TMEM_LOAD_32dp32b16xENS4_13SM90_TMA_LOADENS11_INS12_ILi1ELi4ELi3EEES15_NSS_INS5_IJS16_S1L_EEENS5_IJS1L_SC_EEEEEEENS4_39AutoVectorizingCopyWithAssumedAlignmentILi128EEENS4_14SM90_TMA_STOREES25_S27_S27_EEEvvEEEEvNT_6ParamsE)
        .other          _ZN7cutlass13device_kernelINS_4gemm6kernel13GemmUniversalIN4cute5tupleIJiiiiEEENS1_10collective13CollectiveMmaINS1_35MainloopSm100TmaUmmaWarpSpecializedILi26ELi2ELi4ENS5_IJNS4_1CILi2EEENSA_ILi1EEESC_EEEEENS5_IJNSA_ILi128EEESF_NSA_ILi32EEEEEENS_6half_tENS5_IJlSC_lEEESI_SJ_NS4_8TiledMMAINS4_8MMA_AtomIJNS4_26SM100_MMA_F16BF16_2x1SM_SSISI_SI_fLi128ELi128ELNS4_4UMMA5MajorE0ELSO_0ELNSN_7ScaleInE0ELSP_0EEEEEENS4_6LayoutINS5_IJSC_SC_SC_EEENS5_IJNSA_ILi0EEESU_SU_EEEEENS5_IJNS4_10UnderscoreESX_SX_EEEEENS4_18SM100_TMA_2SM_LOADENS4_14ComposedLayoutINS4_7SwizzleILi2ELi4ELi3EEENS4_18smem_ptr_flag_bitsILi16EEENSS_INS5_IJNSA_ILi8EEESG_EEENS5_IJSG_SC_EEEEEEEvNS4_8identityES10_S1A_vS1B_EENS_8epilogue10collective18CollectiveEpilogueINS1D_23Sm100TmaWarpSpecializedILi4ELi2ELi16ELb1ELb0EEEJNS5_IJNSA_ILi64EEESF_SG_EEENS5_IJNSS_IS1I_SC_EENSS_INS5_IJNSA_ILi16EEESB_EEENS5_IJSC_S1I_EEEEEEEESI_SJ_SI_SJ_NS1D_6fusion15FusionCallbacksIS1H_NS1Q_17LinearCombinationISI_fSI_fLNS_15FloatRoundStyleE2EEES1J_S1P_JEEENS4_5SM1004TMEM4LOAD26SM100_TMEM_LOAD_32dp32b16xENS4_13SM90_TMA_LOADENS11_INS12_ILi1ELi4ELi3EEES15_NSS_INS5_IJS16_S1L_EEENS5_IJS1L_SC_EEEEEEENS4_39AutoVectorizingCopyWithAssumedAlignmentILi128EEENS4_14SM90_TMA_STOREES25_S27_S27_EEEvvEEEEvNT_6ParamsE,@"STO_CUDA_ENTRY STV_DEFAULT"
_ZN7cutlass13device_kernelINS_4gemm6kernel13GemmUniversalIN4cute5tupleIJiiiiEEENS1_10collective13CollectiveMmaINS1_35MainloopSm100TmaUmmaWarpSpecializedILi26ELi2ELi4ENS5_IJNS4_1CILi2EEENSA_ILi1EEESC_EEEEENS5_IJNSA_ILi128EEESF_NSA_ILi32EEEEEENS_6half_tENS5_IJlSC_lEEESI_SJ_NS4_8TiledMMAINS4_8MMA_AtomIJNS4_26SM100_MMA_F16BF16_2x1SM_SSISI_SI_fLi128ELi128ELNS4_4UMMA5MajorE0ELSO_0ELNSN_7ScaleInE0ELSP_0EEEEEENS4_6LayoutINS5_IJSC_SC_SC_EEENS5_IJNSA_ILi0EEESU_SU_EEEEENS5_IJNS4_10UnderscoreESX_SX_EEEEENS4_18SM100_TMA_2SM_LOADENS4_14ComposedLayoutINS4_7SwizzleILi2ELi4ELi3EEENS4_18smem_ptr_flag_bitsILi16EEENSS_INS5_IJNSA_ILi8EEESG_EEENS5_IJSG_SC_EEEEEEEvNS4_8identityES10_S1A_vS1B_EENS_8epilogue10collective18CollectiveEpilogueINS1D_23Sm100TmaWarpSpecializedILi4ELi2ELi16ELb1ELb0EEEJNS5_IJNSA_ILi64EEESF_SG_EEENS5_IJNSS_IS1I_SC_EENSS_INS5_IJNSA_ILi16EEESB_EEENS5_IJSC_S1I_EEEEEEEESI_SJ_SI_SJ_NS1D_6fusion15FusionCallbacksIS1H_NS1Q_17LinearCombinationISI_fSI_fLNS_15FloatRoundStyleE2EEES1J_S1P_JEEENS4_5SM1004TMEM4LOAD26SM100_TMEM_LOAD_32dp32b16xENS4_13SM90_TMA_LOADENS11_INS12_ILi1ELi4ELi3EEES15_NSS_INS5_IJS16_S1L_EEENS5_IJS1L_SC_EEEEEEENS4_39AutoVectorizingCopyWithAssumedAlignmentILi128EEENS4_14SM90_TMA_STOREES25_S27_S27_EEEvvEEEEvNT_6ParamsE:
[----:B------:R-:W1:Y:S01]  /*0000*/  LDC R1, c[0x0][0x37c] ;  /* 0x0000df00ff017b82 */ /* 0x000e620000000800 */
[----:B------:R-:W2:Y:S01]  /*0010*/  S2R R72, SR_TID.X ;  /* 0x0000000000487919 */ /* 0x000ea20000002100 */
[----:B------:R-:W3:Y:S06]  /*0020*/  LDCU.64 UR6, c[0x0][0x890] ;  /* 0x00011200ff0677ac */ /* 0x000eec0008000a00 */
[----:B------:R-:W4:Y:S01]  /*0030*/  S2UR UR37, SR_CgaCtaId ;  /* 0x00000000002579c3 */ /* 0x000f220000008800 */
[----:B------:R-:W-:Y:S02]  /*0040*/  PRMT R59, RZ, 0x7610, R59 ;  /* 0x00007610ff3b7816 */ /* 0x000fe4000000003b */
[----:B------:R-:W-:Y:S01]  /*0050*/  ELECT P1, URZ, PT ;  /* 0x0000000000ff782f */ /* 0x000fe20003820000 */
[----:B------:R-:W1:Y:S01]  /*0060*/  LDCU.64 UR46, c[0x0][0x358] ;  /* 0x00006b00ff2e77ac */ /* 0x000e620008000a00 */
[----:B---3--:R-:W-:-:S04]  /*0070*/  UISETP.NE.U32.AND UP0, UPT, UR6, URZ, UPT ;  /* 0x000000ff0600728c */ /* 0x008fc8000bf05070 */
[----:B------:R-:W-:Y:S02]  /*0080*/  UISETP.NE.AND.EX UP0, UPT, UR7, URZ, UPT, UP0 ;  /* 0x000000ff0700728c */ /* 0x000fe4000bf05300 */
[----:B----4-:R-:W-:Y:S02]  /*0090*/  ULOP3.LUT UR5, UR37, 0x1, URZ, 0xc0, !UPT ;  /* 0x0000000125057892 */ /* 0x010fe4000f8ec0ff */
[----:B------:R-:W-:Y:S01]  /*00a0*/  ULOP3.LUT UR4, UR37, 0x1, URZ, 0x3c, !UPT ;  /* 0x0000000125047892 */ /* 0x000fe2000f8e3cff */
[----:B--2---:R-:W-:-:S05]  /*00b0*/  SHF.R.U32.HI R66, RZ, 0x5, R72 ;  /* 0x00000005ff427819 */ /* 0x004fca0000011648 */
[----:B------:R-:W2:Y:S02]  /*00c0*/  SHFL.IDX PT, R0, R66, RZ, 0x1f ;  /* 0x00001fff42007589 */ /* 0x000ea400000e0000 */
[----:B--2---:R-:W-:Y:S01]  /*00d0*/  R2UR UR10, R0 ;  /* 0x00000000000a72ca */ /* 0x004fe200000e0000 */
[----:B-1----:R-:W-:-:S14]  /*00e0*/  BRA.U UP0, `(.L_x_0) ;  /* 0x00000001002c7547 */ /* 0x002fdc000b800000 */
[----:B------:R-:W1:Y:S02]  /*00f0*/  LDCU.64 UR8, c[0x0][0x888] ;  /* 0x00011100ff0877ac */ /* 0x000e640008000a00 */
[----:B-1----:R-:W-:-:S04]  /*0100*/  UISETP.NE.U32.AND UP0, UPT, UR8, URZ, UPT ;  /* 0x000000ff0800728c */ /* 0x002fc8000bf05070 */
[----:B------:R-:W-:-:S09]  /*0110*/  UISETP.NE.AND.EX UP0, UPT, UR9, URZ, UPT, UP0 ;  /* 0x000000ff0900728c */ /* 0x000fd2000bf05300 */
[----:B------:R-:W-:Y:S05]  /*0120*/  BRA.U !UP0, `(.L_x_1) ;  /* 0x0000000108107547 */ /* 0x000fea000b800000 */
[----:B------:R-:W1:Y:S02]  /*0130*/  LDC.64 R2, c[0x0][0x888] ;  /* 0x00022200ff027b82 */ /* 0x000e640000000a00 */
[----:B-1----:R1:W5:Y:S01]  /*0140*/  LDG.E R35, desc[UR46][R2.64] ;  /* 0x0000002e02237981 */ /* 0x002362000c1e1900 */
[----:B------:R-:W-:Y:S01]  /*0150*/  HFMA2 R59, -RZ, RZ, 0, 5.9604644775390625e-08 ;  /* 0x00000001ff3b7431 */ /* 0x000fe200000001ff */
[----:B------:R-:W-:Y:S05]  /*0160*/  BRA `(.L_x_0) ;  /* 0x00000000000c7947 */ /* 0x000fea0003800000 */
.L_x_1:
[----:B------:R-:W1:Y:S01]  /*0170*/  LDCU UR8, c[0x0][0x880] ;  /* 0x00011000ff0877ac */ /* 0x000e620008000800 */
[----:B------:R-:W-:Y:S01]  /*0180*/  HFMA2 R59, -RZ, RZ, 0, 5.9604644775390625e-08 ;  /* 0x00000001ff3b7431 */ /* 0x000fe200000001ff */
[----:B-1----:R-:W-:-:S07]  /*0190*/  MOV R35, UR8 ;  /* 0x0000000800237c02 */ /* 0x002fce0008000f00 */
.L_x_0:
[----:B------:R-:W2:Y:S02]  /*01a0*/  LDCU.64 UR8, c[0x0][0x8b0] ;  /* 0x00011600ff0877ac */ /* 0x000ea40008000a00 */
[----:B--2---:R-:W-:-:S04]  /*01b0*/  UISETP.NE.U32.AND UP0, UPT, UR8, URZ, UPT ;  /* 0x000000ff0800728c */ /* 0x004fc8000bf05070 */
[----:B------:R-:W-:-:S09]  /*01c0*/  UISETP.NE.AND.EX UP0, UPT, UR9, URZ, UPT, UP0 ;  /* 0x000000ff0900728c */ /* 0x000fd2000bf05300 */
[----:B------:R-:W-:Y:S05]  /*01d0*/  BRA.U UP0, `(.L_x_2) ;  /* 0x0000000100247547 */ /* 0x000fea000b800000 */
[----:B------:R-:W2:Y:S02]  /*01e0*/  LDCU.64 UR8, c[0x0][0x8a8] ;  /* 0x00011500ff0877ac */ /* 0x000ea40008000a00 */
[----:B--2---:R-:W-:-:S04]  /*01f0*/  UISETP.NE.U32.AND UP0, UPT, UR8, URZ, UPT ;  /* 0x000000ff0800728c */ /* 0x004fc8000bf05070 */
[----:B------:R-:W-:-:S09]  /*0200*/  UISETP.NE.AND.EX UP0, UPT, UR9, URZ, UPT, UP0 ;  /* 0x000000ff0900728c */ /* 0x000fd2000bf05300 */
[----:B------:R-:W-:Y:S05]  /*0210*/  BRA.U !UP0, `(.L_x_3) ;  /* 0x00000001080c7547 */ /* 0x000fea000b800000 */
[----:B------:R-:W2:Y:S02]  /*0220*/  LDC.64 R32, c[0x0][0x8a8] ;  /* 0x00022a00ff207b82 */ /* 0x000ea40000000a00 */
[----:B--2---:R2:W5:Y:S01]  /*0230*/  LDG.E R32, desc[UR46][R32.64] ;  /* 0x0000002e20207981 */ /* 0x004562000c1e1900 */
[----:B------:R-:W-:Y:S05]  /*0240*/  BRA `(.L_x_2) ;  /* 0x0000000000087947 */ /* 0x000fea0003800000 */
.L_x_3:
[----:B------:R-:W2:Y:S02]  /*0250*/  LDCU UR8, c[0x0][0x8a0] ;  /* 0x00011400ff0877ac */ /* 0x000ea40008000800 */
[----:B--2---:R-:W-:Y:S02]  /*0260*/  MOV R32, UR8 ;  /* 0x0000000800207c02 */ /* 0x004fe40008000f00 */
.L_x_2:
[----:B------:R-:W-:Y:S01]  /*0270*/  IMAD.U32 R0, RZ, RZ, UR10 ;  /* 0x0000000aff007e24 */ /* 0x000fe2000f8e00ff */
[----:B------:R-:W-:Y:S04]  /*0280*/  BSSY.RECONVERGENT B0, `(.L_x_4) ;  /* 0x000000c000007945 */ /* 0x000fe80003800200 */
[C---:B------:R-:W-:Y:S02]  /*0290*/  ISETP.NE.OR P2, PT, R0.reuse, 0x1, !P1 ;  /* 0x000000010000780c */ /* 0x040fe40004f45670 */
[----:B------:R-:W-:-:S11]  /*02a0*/  ISETP.NE.OR P0, PT, R0, 0x3, !P1 ;  /* 0x000000030000780c */ /* 0x000fd60004f05670 */
[----:B------:R-:W-:Y:S05]  /*02b0*/  @P2 BRA `(.L_x_5) ;  /* 0x0000000000202947 */ /* 0x000fea0003800000 */
[----:B------:R-:W3:Y:S02]  /*02c0*/  LDCU.64 UR8, c[0x0][0x348] ;  /* 0x00006900ff0877ac */ /* 0x000ee40008000a00 */
[----:B---3--:R-:W-:Y:S02]  /*02d0*/  UIADD3 UR12, UP1, UPT, UR8, 0x80, URZ ;  /* 0x00000080080c7890 */ /* 0x008fe4000ff3e0ff */
[----:B------:R-:W-:Y:S02]  /*02e0*/  UIADD3 UR8, UP0, UPT, UR8, 0x180, URZ ;  /* 0x0000018008087890 */ /* 0x000fe4000ff1e0ff */
[----:B------:R-:W-:Y:S02]  /*02f0*/  UIADD3.X UR13, UPT, UPT, URZ, UR9, URZ, UP1, !UPT ;  /* 0x00000009ff0d7290 */ /* 0x000fe40008ffe4ff */
[----:B------:R-:W-:-:S07]  /*0300*/  UIADD3.X UR9, UPT, UPT, URZ, UR9, URZ, UP0, !UPT ;  /* 0x00000009ff097290 */ /* 0x000fce00087fe4ff */
[----:B------:R3:W-:Y:S02]  /*0310*/  UTMACCTL.PF [UR12] ;  /* 0x000000000c0079b9 */ /* 0x0007e40008040000 */
[----:B------:R3:W-:Y:S02]  /*0320*/  UTMACCTL.PF [UR8] ;  /* 0x00000000080079b9 */ /* 0x0007e40008040000 */
[----:B---3--:R-:W-:Y:S01]  /*0330*/  NOP ;  /* 0x0000000000007918 */ /* 0x008fe20000000000 */
.L_x_5:
[----:B------:R-:W-:Y:S05]  /*0340*/  BSYNC.RECONVERGENT B0 ;  /* 0x0000000000007941 */ /* 0x000fea0003800200 */
.L_x_4:
[----:B------:R-:W-:Y:S04]  /*0350*/  BSSY.RECONVERGENT B0, `(.L_x_6) ;  /* 0x000000a000007945 */ /* 0x000fe80003800200 */
        /* <DEDUP_REMOVED lines=9> */
.L_x_7:
[----:B------:R-:W-:Y:S05]  /*03f0*/  BSYNC.RECONVERGENT B0 ;  /* 0x0000000000007941 */ /* 0x000fea0003800200 */
.L_x_6:
[----:B------:R-:W3:Y:S01]  /*0400*/  LDCU.64 UR8, c[0x0][0x888] ;  /* 0x00011100ff0877ac */ /* 0x000ee20008000a00 */
[----:B------:R-:W-:Y:S02]  /*0410*/  UISETP.EQ.U32.AND UP1, UPT, UR6, URZ, UPT ;  /* 0x000000ff0600728c */ /* 0x000fe4000bf22070 */
[----:B------:R-:W-:Y:S02]  /*0420*/  UPLOP3.LUT UP5, UPT, UPT, UPT, UPT, 0x80, 0x8 ;  /* 0x000000000008789c */ /* 0x000fe40003faf070 */
[----:B---3--:R-:W-:-:S04]  /*0430*/  UISETP.NE.U32.AND UP0, UPT, UR8, URZ, UPT ;  /* 0x000000ff0800728c */ /* 0x008fc8000bf05070 */
[----:B------:R-:W-:-:S04]  /*0440*/  UISETP.NE.AND.EX UP0, UPT, UR9, URZ, UPT, UP0 ;  /* 0x000000ff0900728c */ /* 0x000fc8000bf05300 */
[----:B------:R-:W-:-:S04]  /*0450*/  UISETP.EQ.OR.EX UP2, UPT, UR7, URZ, !UP0, UP1 ;  /* 0x000000ff0700728c */ /* 0x000fc8000c742710 */
[----:B------:R-:W-:-:S05]  /*0460*/  UP2UR UR50, UPR, URZ, 0x4 ;  /* 0x00000004ff327883 */ /* 0x000fca0008000000 */
[----:B------:R-:W-:Y:S07]  /*0470*/  BRA.U !UP2, `(.L_x_8) ;  /* 0x000000010a207547 */ /* 0x000fee000b800000 */
[----:B------:R-:W-:Y:S01]  /*0480*/  UISETP.NE.U32.AND UP2, UPT, UR6, URZ, UPT ;  /* 0x000000ff0600728c */ /* 0x000fe2000bf45070 */
[----:B-----5:R-:W-:Y:S01]  /*0490*/  FSETP.NEU.AND P0, PT, R35, RZ, PT ;  /* 0x000000ff2300720b */ /* 0x020fe20003f0d000 */
[----:B------:R-:W-:Y:S02]  /*04a0*/  USEL UR6, URZ, 0xffffffff, UP0 ;  /* 0xffffffffff067887 */ /* 0x000fe40008000000 */
[----:B------:R-:W-:-:S10]  /*04b0*/  UISETP.NE.AND.EX UP2, UPT, UR7, URZ, UPT, UP2 ;  /* 0x000000ff0700728c */ /* 0x000fd4000bf45320 */
[----:B------:R-:W-:Y:S01]  /*04c0*/  VOTEU.ANY UP1, P0 ;  /* 0x0000000000ff7886 */ /* 0x000fe20000020100 */
[----:B------:R-:W-:-:S04]  /*04d0*/  @!UP2 USEL UR6, URZ, 0xffffffff, UP1 ;  /* 0xffffffffff06a887 */ /* 0x000fc80008800000 */
[----:B------:R-:W-:-:S04]  /*04e0*/  ULOP3.LUT UR6, UR6, 0x1, URZ, 0xc0, !UPT ;  /* 0x0000000106067892 */ /* 0x000fc8000f8ec0ff */
[----:B------:R-:W-:-:S11]  /*04f0*/  UISETP.NE.U32.AND UP5, UPT, UR6, 0x1, UPT ;  /* 0x000000010600788c */ /* 0x000fd6000bfa5070 */
.L_x_8:
[----:B------:R-:W3:Y:S01]  /*0500*/  SHFL.IDX PT, R0, R66, RZ, 0x1f ;  /* 0x00001fff42007589 */ /* 0x000ee200000e0000 */
[----:B------:R-:W-:-:S04]  /*0510*/  UISETP.NE.AND UP1, UPT, UR10, 0x2, UPT ;  /* 0x000000020a00788c */ /* 0x000fc8000bf25270 */
[----:B------:R-:W-:Y:S02]  /*0520*/  UISETP.EQ.AND UP2, UPT, UR5, URZ, !UP1 ;  /* 0x000000ff0500728c */ /* 0x000fe4000cf42270 */
[----:B------:R-:W-:-:S04]  /*0530*/  USEL UR6, URZ, 0x1, UP1 ;  /* 0x00000001ff067887 */ /* 0x000fc80008800000 */
[----:B------:R-:W-:Y:S02]  /*0540*/  PLOP3.LUT P5, PT, P1, PT, UP2, 0x80, 0x8 ;  /* 0x000000000008781c */ /* 0x000fe40000faf028 */
[----:B---3--:R-:W-:-:S13]  /*0550*/  ISETP.NE.AND P0, PT, R0, RZ, PT ;  /* 0x000000ff0000720c */ /* 0x008fda0003f05270 */
[----:B------:R-:W-:Y:S05]  /*0560*/  @P0 BRA `(.L_x_9) ;  /* 0x0000000400000947 */ /* 0x000fea0003800000 */
[----:B------:R-:W-:Y:S01]  /*0570*/  ELECT P0, URZ, PT ;  /* 0x0000000000ff782f */ /* 0x000fe20003800000 */
[----:B------:R-:W-:-:S12]  /*0580*/  BSSY.RECONVERGENT B0, `(.L_x_9) ;  /* 0x000003e000007945 */ /* 0x000fd80003800200 */
[----:B------:R-:W-:Y:S05]  /*0590*/  @!P0 BRA `(.L_x_10) ;  /* 0x0000000000f08947 */ /* 0x000fea0003800000 */
[----:B------:R-:W-:Y:S01]  /*05a0*/  UMOV UR8, 0x400 ;  /* 0x0000040000087882 */ /* 0x000fe20000000000 */
[----:B------:R-:W-:Y:S01]  /*05b0*/  UMOV UR7, 0x1 ;  /* 0x0000000100077882 */ /* 0x000fe20000000000 */
[----:B------:R-:W-:Y:S02]  /*05c0*/  ULEA UR8, UR37, UR8, 0x18 ;  /* 0x0000000825087291 */ /* 0x000fe4000f8ec0ff */
[----:B------:R-:W-:-:S04]  /*05d0*/  UIADD3 UR12, UPT, UPT, -UR7, 0x100000, URZ ;  /* 0x00100000070c7890 */ /* 0x000fc8000fffe1ff */
[----:B------:R-:W-:Y:S02]  /*05e0*/  USHF.L.U32 UR13, UR12, 0xb, URZ ;  /* 0x0000000b0c0d7899 */ /* 0x000fe400080006ff */
[----:B------:R-:W-:Y:S01]  /*05f0*/  USHF.L.U32 UR12, UR12, 0x1, URZ ;  /* 0x000000010c0c7899 */ /* 0x000fe200080006ff */
[----:B------:R-:W3:Y:S11]  /*0600*/  FENCE.VIEW.ASYNC.S ;  /* 0x00000000000073c6 */ /* 0x000ef60000000000 */
[----:B---3--:R3:W4:Y:S01]  /*0610*/  SYNCS.EXCH.64 URZ, [UR8], UR12 ;  /* 0x0000000c08ff75b2 */ /* 0x0087220008000100 */
[----:B------:R3:W1:Y:S01]  /*0620*/  SYNCS.EXCH.64 URZ, [UR8+0xd0], UR12 ;  /* 0x0000d00c08ff75b2 */ /* 0x0006620008000100 */
        /* <DEDUP_REMOVED lines=49> */
[----:B------:R3:W1:Y:S02]  /*0940*/  SYNCS.EXCH.64 URZ, [UR8+0x198], UR12 ;  /* 0x0001980c08ff75b2 */ /* 0x0006640008000100 */
[----:B---34-:R-:W-:Y:S01]  /*0950*/  NOP ;  /* 0x0000000000007918 */ /* 0x018fe20000000000 */
.L_x_10:
[----:B------:R-:W-:Y:S05]  /*0960*/  BSYNC.RECONVERGENT B0 ;  /* 0x0000000000007941 */ /* 0x000fea0003800200 */
.L_x_9:
[----:B------:R-:W3:Y:S01]  /*0970*/  SHFL.IDX PT, R0, R66, RZ, 0x1f ;  /* 0x00001fff42007589 */ /* 0x000ee200000e0000 */
[----:B------:R-:W-:Y:S01]  /*0980*/  NOP ;  /* 0x0000000000007918 */ /* 0x000fe20000000000 */
[----:B---3--:R-:W-:-:S13]  /*0990*/  ISETP.NE.AND P0, PT, R0, 0x1, PT ;  /* 0x000000010000780c */ /* 0x008fda0003f05270 */
[----:B------:R-:W-:Y:S05]  /*09a0*/  @P0 BRA `(.L_x_11) ;  /* 0x0000000000540947 */ /* 0x000fea0003800000 */
[----:B------:R-:W-:Y:S01]  /*09b0*/  UMOV UR9, 0x400 ;  /* 0x0000040000097882 */ /* 0x000fe20000000000 */
[----:B------:R-:W-:Y:S01]  /*09c0*/  UMOV UR8, 0x20 ;  /* 0x0000002000087882 */ /* 0x000fe20000000000 */
[----:B------:R-:W-:Y:S01]  /*09d0*/  UMOV UR7, 0x80 ;  /* 0x0000008000077882 */ /* 0x000fe20000000000 */
[----:B------:R-:W-:Y:S02]  /*09e0*/  ULEA UR9, UR37, UR9, 0x18 ;  /* 0x0000000925097291 */ /* 0x000fe4000f8ec0ff */
[----:B------:R-:W-:-:S04]  /*09f0*/  UIADD3 UR12, UPT, UPT, -UR8, 0x100000, URZ ;  /* 0x00100000080c7890 */ /* 0x000fc8000fffe1ff */
[----:B------:R-:W-:Y:S02]  /*0a00*/  USHF.L.U32 UR13, UR12, 0xb, URZ ;  /* 0x0000000b0c0d7899 */ /* 0x000fe400080006ff */
[----:B------:R-:W-:Y:S02]  /*0a10*/  USHF.L.U32 UR12, UR12, 0x1, URZ ;  /* 0x000000010c0c7899 */ /* 0x000fe400080006ff */
[----:B------:R-:W-:-:S04]  /*0a20*/  UIADD3 UR14, UPT, UPT, -UR7, 0x100000, URZ ;  /* 0x00100000070e7890 */ /* 0x000fc8000fffe1ff */
[----:B------:R-:W-:Y:S02]  /*0a30*/  USHF.L.U32 UR15, UR14, 0xb, URZ ;  /* 0x0000000b0e0f7899 */ /* 0x000fe400080006ff */
[----:B------:R-:W-:Y:S01]  /*0a40*/  USHF.L.U32 UR14, UR14, 0x1, URZ ;  /* 0x000000010e0e7899 */ /* 0x000fe200080006ff */
[----:B------:R-:W-:Y:S01]  /*0a50*/  ELECT P0, URZ, PT ;  /* 0x0000000000ff782f */ /* 0x000fe20003800000 */
[----:B------:R-:W3:Y:S02]  /*0a60*/  FENCE.VIEW.ASYNC.S ;  /* 0x00000000000073c6 */ /* 0x000ee40000000000 */
[----:B---3--:R3:W4:Y:S08]  /*0a70*/  SYNCS.EXCH.64 URZ, [UR9+0x1a0], UR12 ;  /* 0x0001a00c09ff75b2 */ /* 0x0087300008000100 */
[----:B------:R3:W1:Y:S01]  /*0a80*/  SYNCS.EXCH.64 URZ, [UR9+0x1c0], UR14 ;  /* 0x0001c00e09ff75b2 */ /* 0x0006620008000100 */
[----:B------:R3:W1:Y:S01]  /*0a90*/  SYNCS.EXCH.64 URZ, [UR9+0x1a8], UR12 ;  /* 0x0001a80c09ff75b2 */ /* 0x0006620008000100 */
[----:B------:R3:W1:Y:S01]  /*0aa0*/  SYNCS.EXCH.64 URZ, [UR9+0x1c8], UR14 ;  /* 0x0001c80e09ff75b2 */ /* 0x0006620008000100 */
[----:B------:R3:W1:Y:S01]  /*0ab0*/  SYNCS.EXCH.64 URZ, [UR9+0x1b0], UR12 ;  /* 0x0001b00c09ff75b2 */ /* 0x0006620008000100 */
[----:B------:R3:W1:Y:S01]  /*0ac0*/  SYNCS.EXCH.64 URZ, [UR9+0x1d0], UR14 ;  /* 0x0001d00e09ff75b2 */ /* 0x0006620008000100 */
[----:B------:R3:W1:Y:S01]  /*0ad0*/  SYNCS.EXCH.64 URZ, [UR9+0x1b8], UR12 ;  /* 0x0001b80c09ff75b2 */ /* 0x0006620008000100 */
[----:B------:R3:W1:Y:S01]  /*0ae0*/  SYNCS.EXCH.64 URZ, [UR9+0x1d8], UR14 ;  /* 0x0001d80e09ff75b2 */ /* 0x0006620008000100 */
[----:B------:R-:W-:Y:S01]  /*0af0*/  NOP ;  /* 0x0000000000007918 */ /* 0x000fe20000000000 */
.L_x_11:
[----:B------:R-:W2:Y:S01]  /*0b00*/  SHFL.IDX PT, R0, R66, RZ, 0x1f ;  /* 0x00001fff42007589 */ /* 0x000ea200000e0000 */
[----:B------:R-:W-:Y:S01]  /*0b10*/  NOP ;  /* 0x0000000000007918 */ /* 0x000fe20000000000 */
[----:B--2---:R-:W-:-:S13]  /*0b20*/  ISETP.NE.AND P0, PT, R0, 0x3, PT ;  /* 0x000000030000780c */ /* 0x004fda0003f05270 */
[----:B------:R-:W-:Y:S05]  /*0b30*/  @P0 BRA `(.L_x_12) ;  /* 0x00000000002c0947 */ /* 0x000fea0003800000 */
[----:B------:R-:W-:Y:S01]  /*0b40*/  UMOV UR8, 0x400 ;  /* 0x0000040000087882 */ /* 0x000fe20000000000 */
[----:B------:R-:W-:Y:S01]  /*0b50*/  UMOV UR7, 0x20 ;  /* 0x0000002000077882 */ /* 0x000fe20000000000 */
[----:B------:R-:W-:Y:S02]  /*0b60*/  ULEA UR8, UR37, UR8, 0x18 ;  /* 0x0000000825087291 */ /* 0x000fe4000f8ec0ff */
[----:B---3--:R-:W-:-:S04]  /*0b70*/  UIADD3 UR12, UPT, UPT, -UR7, 0x100000, URZ ;  /* 0x00100000070c7890 */ /* 0x008fc8000fffe1ff */
[----:B------:R-:W-:Y:S02]  /*0b80*/  USHF.L.U32 UR13, UR12, 0xb, URZ ;  /* 0x0000000b0c0d7899 */ /* 0x000fe400080006ff */
[----:B------:R-:W-:Y:S01]  /*0b90*/  USHF.L.U32 UR12, UR12, 0x1, URZ ;  /* 0x000000010c0c7899 */ /* 0x000fe200080006ff */
[----:B------:R-:W-:Y:S01]  /*0ba0*/  ELECT P0, URZ, PT ;  /* 0x0000000000ff782f */ /* 0x000fe20003800000 */
[----:B------:R-:W2:Y:S10]  /*0bb0*/  FENCE.VIEW.ASYNC.S ;  /* 0x00000000000073c6 */ /* 0x000eb40000000000 */
[----:B--2---:R2:W3:Y:S01]  /*0bc0*/  SYNCS.EXCH.64 URZ, [UR8+0x1e0], UR12 ;  /* 0x0001e00c08ff75b2 */ /* 0x0044e20008000100 */
[----:B------:R2:W1:Y:S01]  /*0bd0*/  SYNCS.EXCH.64 URZ, [UR8+0x1e8], UR12 ;  /* 0x0001e80c08ff75b2 */ /* 0x0004620008000100 */
[----:B------:R-:W-:Y:S01]  /*0be0*/  NOP ;  /* 0x0000000000007918 */ /* 0x000fe20000000000 */
.L_x_12:
[----:B------:R-:W4:Y:S01]  /*0bf0*/  SHFL.IDX PT, R0, R66, RZ, 0x1f ;  /* 0x00001fff42007589 */ /* 0x000f2200000e0000 */
[----:B------:R-:W-:Y:S01]  /*0c00*/  NOP ;  /* 0x0000000000007918 */ /* 0x000fe20000000000 */
[----:B----4-:R-:W-:-:S13]  /*0c10*/  ISETP.NE.AND P0, PT, R0, 0x4, PT ;  /* 0x000000040000780c */ /* 0x010fda0003f05270 */
[----:B------:R-:W-:Y:S05]  /*0c20*/  @P0 BRA `(.L_x_13) ;  /* 0x0000000000480947 */ /* 0x000fea0003800000 */
[----:B---3--:R-:W-:Y:S01]  /*0c30*/  UMOV UR9, 0x1e0 ;  /* 0x000001e000097882 */ /* 0x008fe20000000000 */
[----:B--2---:R-:W-:Y:S01]  /*0c40*/  UMOV UR8, 0x400 ;  /* 0x0000040000087882 */ /* 0x004fe20000000000 */
[----:B------:R-:W-:Y:S01]  /*0c50*/  USEL UR9, UR9, 0x1a0, UP5 ;  /* 0x000001a009097887 */ /* 0x000fe2000a800000 */
        /* <DEDUP_REMOVED lines=9> */
[----:B------:R-:W2:Y:S02]  /*0cf0*/  FENCE.VIEW.ASYNC.S ;  /* 0x00000000000073c6 */ /* 0x000ea40000000000 */
[----:B--2---:R4:W2:Y:S08]  /*0d00*/  SYNCS.EXCH.64 URZ, [UR8+0x1f0], UR12 ;  /* 0x0001f00c08ff75b2 */ /* 0x0048b00008000100 */
[----:B------:R4:W3:Y:S01]  /*0d10*/  SYNCS.EXCH.64 URZ, [UR8+0x200], UR14 ;  /* 0x0002000e08ff75b2 */ /* 0x0008e20008000100 */
[----:B------:R4:W1:Y:S01]  /*0d20*/  SYNCS.EXCH.64 URZ, [UR8+0x1f8], UR12 ;  /* 0x0001f80c08ff75b2 */ /* 0x0008620008000100 */
[----:B------:R4:W1:Y:S02]  /*0d30*/  SYNCS.EXCH.64 URZ, [UR8+0x208], UR14 ;  /* 0x0002080e08ff75b2 */ /* 0x0008640008000100 */
[----:B----4-:R-:W-:Y:S01]  /*0d40*/  NOP ;  /* 0x0000000000007918 */ /* 0x010fe20000000000 */
.L_x_13:
[----:B------:R-:W4:Y:S01]  /*0d50*/  SHFL.IDX PT, R0, R66, RZ, 0x1f ;  /* 0x00001fff42007589 */ /* 0x000f2200000e0000 */
[----:B------:R-:W-:Y:S01]  /*0d60*/  NOP ;  /* 0x0000000000007918 */ /* 0x000fe20000000000 */
[----:B----4-:R-:W-:-:S13]  /*0d70*/  ISETP.NE.AND P0, PT, R0, 0x5, PT ;  /* 0x000000050000780c */ /* 0x010fda0003f05270 */
[----:B------:R-:W-:Y:S05]  /*0d80*/  @P0 BRA `(.L_x_14) ;  /* 0x0000000000540947 */ /* 0x000fea0003800000 */
[----:B---3--:R-:W-:Y:S01]  /*0d90*/  UMOV UR9, 0x400 ;  /* 0x0000040000097882 */ /* 0x008fe20000000000 */
[----:B--2---:R-:W-:Y:S01]  /*0da0*/  UMOV UR8, 0x1 ;  /* 0x0000000100087882 */ /* 0x004fe20000000000 */
        /* <DEDUP_REMOVED lines=13> */
[----:B------:R4:W1:Y:S01]  /*0e80*/  SYNCS.EXCH.64 URZ, [UR9+0x238], UR14 ;  /* 0x0002380e09ff75b2 */ /* 0x0008620008000100 */
[----:B------:R4:W1:Y:S01]  /*0e90*/  SYNCS.EXCH.64 URZ, [UR9+0x220], UR12 ;  /* 0x0002200c09ff75b2 */ /* 0x0008620008000100 */
[----:B------:R4:W1:Y:S01]  /*0ea0*/  SYNCS.EXCH.64 URZ, [UR9+0x240], UR14 ;  /* 0x0002400e09ff75b2 */ /* 0x0008620008000100 */
[----:B------:R4:W1:Y:S01]  /*0eb0*/  SYNCS.EXCH.64 URZ, [UR9+0x228], UR12 ;  /* 0x0002280c09ff75b2 */ /* 0x0008620008000100 */
[----:B------:R4:W1:Y:S02]  /*0ec0*/  SYNCS.EXCH.64 URZ, [UR9+0x248], UR14 ;  /* 0x0002480e09ff75b2 */ /* 0x0008640008000100 */
[----:B----4-:R-:W-:Y:S01]  /*0ed0*/  NOP ;  /* 0x0000000000007918 */ /* 0x010fe20000000000 */
.L_x_14:
[----:B------:R-:W4:Y:S01]  /*0ee0*/  SHFL.IDX PT, R0, R66, RZ, 0x1f ;  /* 0x00001fff42007589 */ /* 0x000f2200000e0000 */
[----:B------:R-:W-:Y:S01]  /*0ef0*/  ISETP.NE.OR P1, PT, RZ, UR10, !P1 ;  /* 0x0000000aff007c0c */ /* 0x000fe2000cf25670 */
[----:B------:R-:W-:Y:S01]  /*0f00*/  NOP ;  /* 0x0000000000007918 */ /* 0x000fe20000000000 */
[----:B----4-:R-:W-:-:S13]  /*0f10*/  ISETP.NE.AND P0, PT, R0, 0x3, PT ;  /* 0x000000030000780c */ /* 0x010fda0003f05270 */
[----:B------:R-:W-:Y:S05]  /*0f20*/  @P0 BRA `(.L_x_15) ;  /* 0x0000000000340947 */ /* 0x000fea0003800000 */
[----:B--2---:R-:W-:Y:S01]  /*0f30*/  UMOV UR8, 0x400 ;  /* 0x0000040000087882 */ /* 0x004fe20000000000 */
[----:B------:R-:W-:Y:S01]  /*0f40*/  UMOV UR7, 0x20 ;  /* 0x0000002000077882 */ /* 0x000fe20000000000 */
[----:B------:R-:W-:Y:S02]  /*0f50*/  ULEA UR8, UR37, UR8, 0x18 ;  /* 0x0000000825087291 */ /* 0x000fe4000f8ec0ff */
[----:B---3--:R-:W-:-:S04]  /*0f60*/  UIADD3 UR12, UPT, UPT, -UR7, 0x100000, URZ ;  /* 0x00100000070c7890 */ /* 0x008fc8000fffe1ff */
[----:B------:R-:W-:Y:S02]  /*0f70*/  USHF.L.U32 UR13, UR12, 0xb, URZ ;  /* 0x0000000b0c0d7899 */ /* 0x000fe400080006ff */
[----:B------:R-:W-:Y:S01]  /*0f80*/  USHF.L.U32 UR12, UR12, 0x1, URZ ;  /* 0x000000010c0c7899 */ /* 0x000fe200080006ff */
[----:B------:R-:W-:Y:S01]  /*0f90*/  ELECT P0, URZ, PT ;  /* 0x0000000000ff782f */ /* 0x000fe20003800000 */
[----:B------:R-:W2:Y:S10]  /*0fa0*/  FENCE.VIEW.ASYNC.S ;  /* 0x00000000000073c6 */ /* 0x000eb40000000000 */
[----:B--2---:R4:W2:Y:S01]  /*0fb0*/  SYNCS.EXCH.64 URZ, [UR8+0x250], UR12 ;  /* 0x0002500c08ff75b2 */ /* 0x0048a20008000100 */
[----:B------:R4:W3:Y:S01]  /*0fc0*/  SYNCS.EXCH.64 URZ, [UR8+0x260], UR12 ;  /* 0x0002600c08ff75b2 */ /* 0x0008e20008000100 */
[----:B------:R4:W1:Y:S01]  /*0fd0*/  SYNCS.EXCH.64 URZ, [UR8+0x258], UR12 ;  /* 0x0002580c08ff75b2 */ /* 0x0008620008000100 */
[----:B------:R4:W1:Y:S02]  /*0fe0*/  SYNCS.EXCH.64 URZ, [UR8+0x268], UR12 ;  /* 0x0002680c08ff75b2 */ /* 0x0008640008000100 */
[----:B----4-:R-:W-:Y:S01]  /*0ff0*/  NOP ;  /* 0x0000000000007918 */ /* 0x010fe20000000000 */
.L_x_15:
[----:B------:R-:W-:Y:S01]  /*1000*/  VOTEU.ALL UP1, P1 ;  /* 0x0000000000ff7886 */ /* 0x000fe20000820000 */
[----:B--2---:R-:W2:Y:S01]  /*1010*/  LDCU UR8, c[0x0][0x36c] ;  /* 0x00006d80ff0877ac */ /* 0x004ea20008000800 */
[----:B------:R-:W-:Y:S01]  /*1020*/  NOP ;  /* 0x0000000000007918 */ /* 0x000fe20000000000 */
[----:B------:R-:W-:Y:S01]  /*1030*/  LOP3.LUT R10, R72, 0x1f, RZ, 0xc0, !PT ;  /* 0x0000001f480a7812 */ /* 0x000fe200078ec0ff */
[----:B---3--:R-:W-:Y:S01]  /*1040*/  UMOV UR12, 0x20 ;  /* 0x00000020000c7882 */ /* 0x008fe20000000000 */
[----:B------:R-:W-:Y:S01]  /*1050*/  @!UP1 UMOV UR7, 0x400 ;  /* 0x0000040000079882 */ /* 0x000fe20000000000 */
[----:B------:R-:W-:-:S04]  /*1060*/  @!UP1 UIADD3 UR12, UPT, UPT, -UR12, 0x100000, URZ ;  /* 0x001000000c0c9890 */ /* 0x000fc8000fffe1ff */
[----:B------:R-:W-:Y:S02]  /*1070*/  @!UP1 USHF.L.U32 UR13, UR12, 0xb, URZ ;  /* 0x0000000b0c0d9899 */ /* 0x000fe400080006ff */
[----:B------:R-:W-:Y:S02]  /*1080*/  @!UP1 USHF.L.U32 UR12, UR12, 0x1, URZ ;  /* 0x000000010c0c9899 */ /* 0x000fe400080006ff */
[----:B------:R-:W-:Y:S01]  /*1090*/  @!UP1 ULEA UR7, UR37, UR7, 0x18 ;  /* 0x0000000725079291 */ /* 0x000fe2000f8ec0ff */
[----:B------:R-:W-:Y:S01]  /*10a0*/  VOTEU.ALL UP1, P1 ;  /* 0x0000000000ff7886 */ /* 0x000fe20000820000 */
[----:B------:R-:W-:Y:S01]  /*10b0*/  UISETP.NE.AND UP4, UPT, UR10, URZ, UPT ;  /* 0x000000ff0a00728c */ /* 0x000fe2000bf85270 */
[----:B------:R-:W3:Y:S09]  /*10c0*/  FENCE.VIEW.ASYNC.S ;  /* 0x00000000000073c6 */ /* 0x000ef20000000000 */
[----:B---3--:R3:W4:Y:S01]  /*10d0*/  @!UP1 SYNCS.EXCH.64 URZ, [UR7+0x270], UR12 ;  /* 0x0002700c07ff95b2 */ /* 0x0087220008000100 */
[----:B--2---:R-:W-:-:S09]  /*10e0*/  UISETP.EQ.U32.AND UP1, UPT, UR8, 0x1, UPT ;  /* 0x000000010800788c */ /* 0x004fd2000bf22070 */
[----:B------:R-:W-:Y:S05]  /*10f0*/  BRA.U !UP1, `(.L_x_16) ;  /* 0x0000000109087547 */ /* 0x000fea000b800000 */
[----:B-1--4-:R-:W-:Y:S01]  /*1100*/  UCGABAR_ARV ;  /* 0x00000000000079c7 */ /* 0x012fe20008000000 */
[----:B------:R-:W-:Y:S05]  /*1110*/  BRA `(.L_x_17) ;  /* 0x0000000000047947 */ /* 0x000fea0003800000 */
.L_x_16:
[----:B-1--4-:R-:W-:Y:S01]  /*1120*/  NOP ;  /* 0x0000000000007918 */ /* 0x012fe20000000000 */
.L_x_17:
[----:B------:R-:W1:Y:S01]  /*1130*/  S2R R11, SR_CTAID.X ;  /* 0x00000000000b7919 */ /* 0x000e620000002500 */
[----:B------:R-:W-:-:S05]  /*1140*/  CS2R.32 R60, SR_CgaSize ;  /* 0x00000000003c7805 */ /* 0x000fca0000008a00 */
[----:B------:R-:W-:-:S05]  /*1150*/  IMAD R60, R60, -0xa0, RZ ;  /* 0xffffff603c3c7824 */ /* 0x000fca00078e02ff */
[----:B------:R-:W-:-:S14]  /*1160*/  R2UR UR8, R60 ;  /* 0x000000003c0872ca */ /* 0x000fdc00000e0000 */
[----:B------:R-:W2:Y:S01]  /*1170*/  LDCU UR8, c[0x0][UR8+0x2b0] ;  /* 0x00005600080877ac */ /* 0x000ea20008000800 */
[----:B------:R-:W-:-:S05]  /*1180*/  CS2R.32 R0, SR_CgaSize ;  /* 0x0000000000007805 */ /* 0x000fca0000008a00 */
[----:B------:R-:W-:-:S06]  /*1190*/  IMAD R0, R0, -0xa0, RZ ;  /* 0xffffff6000007824 */ /* 0x000fcc00078e02ff */
[----:B------:R-:W4:Y:S01]  /*11a0*/  LDC R0, c[0x0][R0+0x2a0] ;  /* 0x0000a80000007b82 */ /* 0x000f220000000800 */
[----:B------:R-:W-:Y:S01]  /*11b0*/  PRMT R8, RZ, 0x7610, R8 ;  /* 0x00007610ff087816 */ /* 0x000fe20000000008 */
[----:B------:R-:W2:Y:S01]  /*11c0*/  S2R R20, SR_CTAID.Y ;  /* 0x0000000000147919 */ /* 0x000ea20000002600 */
[----:B------:R-:W-:-:S05]  /*11d0*/  CS2R.32 R60, SR_CgaSize ;  /* 0x00000000003c7805 */ /* 0x000fca0000008a00 */
[----:B------:R-:W-:-:S05]  /*11e0*/  IMAD R60, R60, -0xa0, RZ ;  /* 0xffffff603c3c7824 */ /* 0x000fca00078e02ff */
[----:B---3--:R-:W-:-:S14]  /*11f0*/  R2UR UR7, R60 ;  /* 0x000000003c0772ca */ /* 0x008fdc00000e0000 */
[----:B------:R-:W3:Y:S01]  /*1200*/  LDCU UR7, c[0x0][UR7+0x2b4] ;  /* 0x00005680070777ac */ /* 0x000ee20008000800 */
[----:B------:R-:W-:Y:S01]  /*1210*/  UISETP.NE.AND UP2, UPT, UR10, 0x2, UPT ;  /* 0x000000020a00788c */ /* 0x000fe2000bf45270 */
[----:B------:R-:W2:Y:S01]  /*1220*/  LDC R9, c[0x0][0xb24] ;  /* 0x0002c900ff097b82 */ /* 0x000ea20000000800 */
[----:B------:R-:W-:-:S05]  /*1230*/  CS2R.32 R58, SR_CgaSize ;  /* 0x00000000003a7805 */ /* 0x000fca0000008a00 */
[----:B------:R-:W-:-:S06]  /*1240*/  IMAD R58, R58, -0xa0, RZ ;  /* 0xffffff603a3a7824 */ /* 0x000fcc00078e02ff */
[----:B------:R-:W4:Y:S08]  /*1250*/  LDC R58, c[0x0][R58+0x2a4] ;  /* 0x0000a9003a3a7b82 */ /* 0x000f300000000800 */
[----:B------:R-:W4:Y:S01]  /*1260*/  LDC R26, c[0x0][0xb24] ;  /* 0x0002c900ff1a7b82 */ /* 0x000f220000000800 */
[----:B-1----:R-:W-:Y:S01]  /*1270*/  I2FP.F32.U32 R4, R11 ;  /* 0x0000000b00047245 */ /* 0x002fe20000201000 */
[----:B------:R-:W-:-:S06]  /*1280*/  IMAD.MOV.U32 R21, RZ, RZ, R11 ;  /* 0x000000ffff157224 */ /* 0x000fcc00078e000b */
[----:B------:R-:W1:Y:S01]  /*1290*/  S2UR UR36, SR_CTAID.Z ;  /* 0x00000000002479c3 */ /* 0x000e620000002700 */
[----:B--2---:R-:W-:Y:S02]  /*12a0*/  ISETP.GE.AND P0, PT, R9, 0x1, PT ;  /* 0x000000010900780c */ /* 0x004fe40003f06270 */
[----:B------:R-:W-:Y:S01]  /*12b0*/  I2FP.F32.U32 R2, R20 ;  /* 0x0000001400027245 */ /* 0x000fe20000201000 */
[----:B------:R-:W-:-:S04]  /*12c0*/  FMUL R4, R4, UR8 ;  /* 0x0000000804047c20 */ /* 0x000fc80008400000 */
[----:B---3--:R-:W-:Y:S01]  /*12d0*/  FMUL R2, R2, UR7 ;  /* 0x0000000702027c20 */ /* 0x008fe20008400000 */
[----:B------:R-:W2:Y:S01]  /*12e0*/  F2I.U32.TRUNC.NTZ R60, R4 ;  /* 0x00000004003c7305 */ /* 0x000ea2000020f000 */
[----:B------:R-:W3:Y:S07]  /*12f0*/  LDCU UR7, c[0x0][0xb30] ;  /* 0x00016600ff0777ac */ /* 0x000eee0008000800 */
[----:B------:R-:W1:Y:S01]  /*1300*/  F2I.U32.TRUNC.NTZ R3, R2 ;  /* 0x0000000200037305 */ /* 0x000e62000020f000 */
[----:B--2---:R-:W-:-:S04]  /*1310*/  IMAD.MOV R60, RZ, RZ, -R60 ;  /* 0x000000ffff3c7224 */ /* 0x004fc800078e0a3c */
[----:B----4-:R-:W-:Y:S01]  /*1320*/  IMAD R60, R0, R60, R11 ;  /* 0x0000003c003c7224 */ /* 0x010fe200078e020b */
[----:B------:R-:W-:Y:S01]  /*1330*/  PRMT R0, RZ, 0x7610, R0 ;  /* 0x00007610ff007816 */ /* 0x000fe20000000000 */
[----:B---3--:R-:W-:Y:S01]  /*1340*/  UISETP.NE.AND UP3, UPT, UR7, 0x1, UPT ;  /* 0x000000010700788c */ /* 0x008fe2000bf65270 */
[----:B-1----:R-:W-:-:S05]  /*1350*/  IADD3 R3, PT, PT, -R3, RZ, RZ ;  /* 0x000000ff03037210 */ /* 0x002fca0007ffe1ff */
[----:B------:R-:W-:Y:S01]  /*1360*/  IMAD R58, R58, R3, R20 ;  /* 0x000000033a3a7224 */ /* 0x000fe200078e0214 */
[----:B------:R-:W-:Y:S06]  /*1370*/  BRA.U UP4, `(.L_x_18) ;  /* 0x0000000104247547 */ /* 0x000fec000b800000 */
[----:B------:R-:W-:Y:S01]  /*1380*/  ISETP.NE.AND P1, PT, R58, RZ, PT ;  /* 0x000000ff3a00720c */ /* 0x000fe20003f25270 */
[----:B------:R-:W-:Y:S01]  /*1390*/  IMAD.MOV.U32 R0, RZ, RZ, 0x3 ;  /* 0x00000003ff007424 */ /* 0x000fe200078e00ff */
[C---:B------:R-:W-:Y:S02]  /*13a0*/  LOP3.LUT R3, R60.reuse, 0xfffffffe, RZ, 0xc0, !PT ;  /* 0xfffffffe3c037812 */ /* 0x040fe400078ec0ff */
[----:B------:R-:W-:Y:S02]  /*13b0*/  ISETP.LT.U32.OR P1, PT, R60, 0x2, !P1 ;  /* 0x000000023c00780c */ /* 0x000fe40004f21470 */
[----:B------:R-:W-:Y:S02]  /*13c0*/  SHF.L.U32 R0, R0, R3, RZ ;  /* 0x0000000300007219 */ /* 0x000fe400000006ff */
[----:B------:R-:W-:Y:S02]  /*13d0*/  SEL R5, RZ, 0x1, !P1 ;  /* 0x00000001ff057807 */ /* 0x000fe40004800000 */
[----:B------:R-:W-:-:S05]  /*13e0*/  SEL R2, RZ, 0x2, !P1 ;  /* 0x00000002ff027807 */ /* 0x000fca0004800000 */
[----:B------:R-:W-:-:S05]  /*13f0*/  IMAD.IADD R2, R5, 0x1, R2 ;  /* 0x0000000105027824 */ /* 0x000fca00078e0202 */
[----:B------:R-:W-:Y:S02]  /*1400*/  PRMT R8, R2, 0x7610, R8 ;  /* 0x0000761002087816 */ /* 0x000fe40000000008 */
.L_x_18:
[----:B------:R-:W-:Y:S05]  /*1410*/  @!P0 BRA `(.L_x_19) ;  /* 0x0000000000b88947 */ /* 0x000fea0003800000 */
[----:B------:R-:W1:Y:S01]  /*1420*/  LDC.64 R4, c[0x0][0xb18] ;  /* 0x0002c600ff047b82 */ /* 0x000e620000000a00 */
[----:B------:R-:W-:-:S07]  /*1430*/  ISETP.NE.AND P0, PT, R9, 0x1, PT ;  /* 0x000000010900780c */ /* 0x000fce0003f05270 */
[----:B------:R-:W2:Y:S08]  /*1440*/  LDC R14, c[0x0][0xb0c] ;  /* 0x0002c300ff0e7b82 */ /* 0x000eb00000000800 */
[----:B------:R-:W3:Y:S08]  /*1450*/  LDC R13, c[0x0][0x370] ;  /* 0x0000dc00ff0d7b82 */ /* 0x000ef00000000800 */
[----:B------:R-:W4:Y:S01]  /*1460*/  LDC R16, c[0x0][0x374] ;  /* 0x0000dd00ff107b82 */ /* 0x000f220000000800 */
[----:B-1----:R-:W-:-:S07]  /*1470*/  ISETP.NE.AND P1, PT, R4, 0x1, PT ;  /* 0x000000010400780c */ /* 0x002fce0003f25270 */
[----:B------:R-:W3:Y:S01]  /*1480*/  LDC.64 R6, c[0x0][0xb10] ;  /* 0x0002c400ff067b82 */ /* 0x000ee20000000a00 */
[----:B--2---:R-:W-:-:S07]  /*1490*/  ISETP.NE.AND P2, PT, R14, 0x1, PT ;  /* 0x000000010e00780c */ /* 0x004fce0003f45270 */
[----:B------:R-:W1:Y:S08]  /*14a0*/  LDC R12, c[0x0][0xb20] ;  /* 0x0002c800ff0c7b82 */ /* 0x000e700000000800 */
[----:B------:R-:W2:Y:S01]  /*14b0*/  LDC.64 R2, c[0x0][0xb28] ;  /* 0x0002ca00ff027b82 */ /* 0x000ea20000000a00 */
[----:B----4-:R-:W-:-:S04]  /*14c0*/  IMAD.HI.U32 R15, R16, R5, RZ ;  /* 0x00000005100f7227 */ /* 0x010fc800078e00ff */
[----:B------:R-:W-:-:S04]  /*14d0*/  IMAD.HI.U32 R5, R20, R5, RZ ;  /* 0x0000000514057227 */ /* 0x000fc800078e00ff */
[----:B---3--:R-:W-:-:S04]  /*14e0*/  IMAD.HI.U32 R18, R13, R6, RZ ;  /* 0x000000060d127227 */ /* 0x008fc800078e00ff */
[C---:B------:R-:W-:Y:S01]  /*14f0*/  IMAD.HI.U32 R22, R11.reuse, R6, RZ ;  /* 0x000000060b167227 */ /* 0x040fe200078e00ff */
[-C--:B------:R-:W-:Y:S02]  /*1500*/  @P2 SHF.R.U32.HI R13, RZ, R7.reuse, R18 ;  /* 0x00000007ff0d2219 */ /* 0x080fe40000011612 */
[-C--:B-1----:R-:W-:Y:S02]  /*1510*/  @P1 SHF.R.U32.HI R16, RZ, R12.reuse, R15 ;  /* 0x0000000cff101219 */ /* 0x082fe4000001160f */
[----:B------:R-:W-:Y:S02]  /*1520*/  SHF.R.U32.HI R5, RZ, R12, R5 ;  /* 0x0000000cff057219 */ /* 0x000fe40000011605 */
[----:B------:R-:W-:Y:S02]  /*1530*/  SHF.R.U32.HI R22, RZ, R7, R22 ;  /* 0x00000007ff167219 */ /* 0x000fe40000011616 */
[----:B------:R-:W-:Y:S01]  /*1540*/  SEL R5, R20, R5, !P1 ;  /* 0x0000000514057207 */ /* 0x000fe20004800000 */
[----:B--2---:R-:W-:Y:S01]  /*1550*/  IMAD.HI.U32 R18, R16, R2, RZ ;  /* 0x0000000210127227 */ /* 0x004fe200078e00ff */
[----:B------:R-:W-:-:S02]  /*1560*/  SEL R21, R11, R22, !P2 ;  /* 0x000000160b157207 */ /* 0x000fc40005000000 */
[----:B------:R-:W-:Y:S01]  /*1570*/  IADD3 R7, PT, PT, -R5, RZ, RZ ;  /* 0x000000ff05077210 */ /* 0x000fe20007ffe1ff */
[----:B------:R-:W-:Y:S01]  /*1580*/  IMAD.HI.U32 R6, R13, R2, RZ ;  /* 0x000000020d067227 */ /* 0x000fe200078e00ff */
[----:B------:R-:W-:-:S03]  /*1590*/  @P0 SHF.R.U32.HI R16, RZ, R3, R18 ;  /* 0x00000003ff100219 */ /* 0x000fc60000011612 */
[----:B------:R-:W-:Y:S01]  /*15a0*/  IMAD R7, R4, R7, R20 ;  /* 0x0000000704077224 */ /* 0x000fe200078e0214 */
[----:B------:R-:W-:Y:S01]  /*15b0*/  @P0 SHF.R.U32.HI R13, RZ, R3, R6 ;  /* 0x00000003ff0d0219 */ /* 0x000fe20000011606 */
[----:B------:R-:W-:-:S04]  /*15c0*/  IMAD R16, R16, R9, RZ ;  /* 0x0000000910107224 */ /* 0x000fc800078e02ff */
[----:B------:R-:W-:Y:S01]  /*15d0*/  IMAD R6, R13, R9, RZ ;  /* 0x000000090d067224 */ /* 0x000fe200078e02ff */
[----:B------:R-:W-:-:S04]  /*15e0*/  ISETP.GE.AND P1, PT, R5, R16, PT ;  /* 0x000000100500720c */ /* 0x000fc80003f26270 */
[----:B------:R-:W-:Y:S01]  /*15f0*/  ISETP.GE.OR P1, PT, R21, R6, P1 ;  /* 0x000000061500720c */ /* 0x000fe20000f26670 */
[----:B------:R-:W-:-:S05]  /*1600*/  IMAD.HI.U32 R6, R5, R2, RZ ;  /* 0x0000000205067227 */ /* 0x000fca00078e00ff */
[----:B------:R-:W-:-:S04]  /*1610*/  SHF.R.U32.HI R6, RZ, R3, R6 ;  /* 0x00000003ff067219 */ /* 0x000fc80000011606 */
[----:B------:R-:W-:-:S03]  /*1620*/  SEL R6, R5, R6, !P0 ;  /* 0x0000000605067207 */ /* 0x000fc60004000000 */
[----:B------:R-:W-:Y:S01]  /*1630*/  @!P1 IMAD.HI.U32 R12, R21, R2, RZ ;  /* 0x00000002150c9227 */ /* 0x000fe200078e00ff */
[----:B------:R-:W-:-:S04]  /*1640*/  IADD3 R2, PT, PT, -R6, RZ, RZ ;  /* 0x000000ff06027210 */ /* 0x000fc80007ffe1ff */
[----:B------:R-:W-:Y:S01]  /*1650*/  @!P1 SHF.R.U32.HI R12, RZ, R3, R12 ;  /* 0x00000003ff0c9219 */ /* 0x000fe2000001160c */
[----:B------:R-:W-:-:S03]  /*1660*/  IMAD R2, R9, R2, R5 ;  /* 0x0000000209027224 */ /* 0x000fc600078e0205 */
[----:B------:R-:W-:-:S05]  /*1670*/  @!P1 SEL R3, R21, R12, !P0 ;  /* 0x0000000c15039207 */ /* 0x000fca0004000000 */
[--C-:B------:R-:W-:Y:S02]  /*1680*/  @!P1 IMAD.IADD R6, R6, 0x1, -R3.reuse ;  /* 0x0000000106069824 */ /* 0x100fe400078e0a03 */
[----:B------:R-:W-:Y:S01]  /*1690*/  @!P1 IMAD R3, R2, R13, R3 ;  /* 0x0000000d02039224 */ /* 0x000fe200078e0203 */
[----:B------:R-:W-:Y:S01]  /*16a0*/  IADD3 R2, PT, PT, -R21, RZ, RZ ;  /* 0x000000ff15027210 */ /* 0x000fe20007ffe1ff */
[----:B------:R-:W-:Y:S02]  /*16b0*/  @!P1 IMAD R5, R6, R9, R21 ;  /* 0x0000000906059224 */ /* 0x000fe400078e0215 */
[----:B------:R-:W-:Y:S02]  /*16c0*/  @!P1 IMAD.MOV.U32 R21, RZ, RZ, R3 ;  /* 0x000000ffff159224 */ /* 0x000fe400078e0003 */
[----:B------:R-:W-:Y:S02]  /*16d0*/  IMAD R2, R14, R2, R11 ;  /* 0x000000020e027224 */ /* 0x000fe400078e020b */
[----:B------:R-:W-:-:S02]  /*16e0*/  IMAD R20, R5, R4, R7 ;  /* 0x0000000405147224 */ /* 0x000fc400078e0207 */
[----:B------:R-:W-:Y:S02]  /*16f0*/  IMAD R21, R21, R14, R2 ;  /* 0x0000000e15157224 */ /* 0x000fe400078e0202 */
.L_x_19:
[----:B------:R-:W-:Y:S05]  /*1700*/  BRA.U UP3, `(.L_x_20) ;  /* 0x0000000103407547 */ /* 0x000fea000b800000 */
[----:B------:R-:W1:Y:S08]  /*1710*/  LDC.64 R4, c[0x0][0xb10] ;  /* 0x0002c400ff047b82 */ /* 0x000e700000000a00 */
[----:B------:R-:W2:Y:S08]  /*1720*/  LDC.64 R2, c[0x0][0xb18] ;  /* 0x0002c600ff027b82 */ /* 0x000eb00000000a00 */
[----:B------:R-:W3:Y:S08]  /*1730*/  LDC R6, c[0x0][0xb20] ;  /* 0x0002c800ff067b82 */ /* 0x000ef00000000800 */
[----:B------:R-:W4:Y:S01]  /*1740*/  LDC R12, c[0x0][0xb0c] ;  /* 0x0002c300ff0c7b82 */ /* 0x000f220000000800 */
[----:B-1----:R-:W-:-:S05]  /*1750*/  IMAD.HI.U32 R4, R21, R4, RZ ;  /* 0x0000000415047227 */ /* 0x002fca00078e00ff */
[----:B------:R-:W-:Y:S01]  /*1760*/  SHF.R.U32.HI R4, RZ, R5, R4 ;  /* 0x00000005ff047219 */ /* 0x000fe20000011604 */
[----:B--2---:R-:W-:Y:S01]  /*1770*/  IMAD.HI.U32 R3, R20, R3, RZ ;  /* 0x0000000314037227 */ /* 0x004fe200078e00ff */
[----:B------:R-:W-:-:S04]  /*1780*/  ISETP.NE.AND P0, PT, R2, 0x1, PT ;  /* 0x000000010200780c */ /* 0x000fc80003f05270 */
[----:B---3--:R-:W-:-:S04]  /*1790*/  SHF.R.U32.HI R3, RZ, R6, R3 ;  /* 0x00000006ff037219 */ /* 0x008fc80000011603 */
[----:B------:R-:W-:Y:S02]  /*17a0*/  SEL R3, R20, R3, !P0 ;  /* 0x0000000314037207 */ /* 0x000fe40004000000 */
[----:B----4-:R-:W-:-:S04]  /*17b0*/  ISETP.NE.AND P1, PT, R12, 0x1, PT ;  /* 0x000000010c00780c */ /* 0x010fc80003f25270 */
[----:B------:R-:W-:-:S05]  /*17c0*/  SEL R6, R21, R4, !P1 ;  /* 0x0000000415067207 */ /* 0x000fca0004800000 */
[----:B------:R-:W-:Y:S02]  /*17d0*/  IMAD.IADD R4, R3, 0x1, -R6 ;  /* 0x0000000103047824 */ /* 0x000fe400078e0a06 */
[----:B------:R-:W-:Y:S02]  /*17e0*/  IMAD.IADD R3, R6, 0x1, -R3 ;  /* 0x0000000106037824 */ /* 0x000fe400078e0a03 */
[----:B------:R-:W-:Y:S02]  /*17f0*/  IMAD R21, R4, R12, R21 ;  /* 0x0000000c04157224 */ /* 0x000fe400078e0215 */
[----:B------:R-:W-:Y:S02]  /*1800*/  IMAD R20, R3, R2, R20 ;  /* 0x0000000203147224 */ /* 0x000fe400078e0214 */
.L_x_20:
[----:B------:R-:W-:Y:S05]  /*1810*/  BRA.U !UP1, `(.L_x_21) ;  /* 0x00000001090c7547 */ /* 0x000fea000b800000 */
[----:B------:R-:W-:Y:S01]  /*1820*/  UCGABAR_WAIT ;  /* 0x0000000000007dc7 */ /* 0x000fe20008000000 */
[----:B------:R-:W-:Y:S01]  /*1830*/  CCTL.IVALL ;  /* 0x00000000ff00798f */ /* 0x000fe20002000000 */
[----:B------:R-:W-:Y:S05]  /*1840*/  BRA `(.L_x_22) ;  /* 0x0000000000047947 */ /* 0x000fea0003800000 */
.L_x_21:
[----:B------:R-:W-:Y:S06]  /*1850*/  BAR.SYNC.DEFER_BLOCKING 0x0 ;  /* 0x0000000000007b1d */ /* 0x000fec0000010000 */
.L_x_22:
[----:B------:R-:W-:Y:S05]  /*1860*/  BRA.U UP2, `(.L_x_23) ;  /* 0x0000001d02c07547 */ /* 0x000fea000b800000 */
[----:B------:R-:W1:Y:S01]  /*1870*/  LDCU UR4, c[0x0][0x38c] ;  /* 0x00007180ff0477ac */ /* 0x000e620008000800 */
[----:B------:R-:W2:Y:S01]  /*1880*/  LDC R9, c[0x0][0x370] ;  /* 0x0000dc00ff097b82 */ /* 0x000ea20000000800 */
[----:B------:R-:W-:Y:S01]  /*1890*/  IMAD.SHL.U32 R16, R11, 0x40, RZ ;  /* 0x000000400b107824 */ /* 0x000fe200078e00ff */
[----:B------:R-:W-:Y:S01]  /*18a0*/  PLOP3.LUT P1, PT, PT, PT, UP5, 0x80, 0x8 ;  /* 0x000000000008781c */ /* 0x000fe20003f2f058 */
[----:B------:R-:W-:Y:S01]  /*18b0*/  HFMA2 R12, -RZ, RZ, 0, 0 ;  /* 0x00000000ff0c7431 */ /* 0x000fe200000001ff */
[----:B------:R-:W-:Y:S01]  /*18c0*/  UISETP.NE.AND UP1, UPT, UR10, URZ, UPT ;  /* 0x000000ff0a00728c */ /* 0x000fe2000bf25270 */
[----:B------:R-:W-:Y:S01]  /*18d0*/  ISETP.NE.AND P4, PT, R10, RZ, P5 ;  /* 0x000000ff0a00720c */ /* 0x000fe20002f85270 */
[----:B------:R-:W-:Y:S01]  /*18e0*/  IMAD.MOV.U32 R15, RZ, RZ, 0x1 ;  /* 0x00000001ff0f7424 */ /* 0x000fe200078e00ff */
[----:B------:R-:W-:Y:S01]  /*18f0*/  PLOP3.LUT P1, PT, P1, PT, PT, 0x8, 0x80 ;  /* 0x000000000080781c */ /* 0x000fe20000f2e170 */
[----:B------:R-:W3:Y:S01]  /*1900*/  LDC R0, c[0x0][0x374] ;  /* 0x0000dd00ff007b82 */ /* 0x000ee20000000800 */
[----:B------:R-:W-:Y:S01]  /*1910*/  IMAD.MOV.U32 R14, RZ, RZ, RZ ;  /* 0x000000ffff0e7224 */ /* 0x000fe200078e00ff */
[----:B------:R-:W-:Y:S01]  /*1920*/  MOV R8, 0x1 ;  /* 0x0000000100087802 */ /* 0x000fe20000000f00 */
[----:B------:R-:W-:Y:S01]  /*1930*/  IMAD.MOV.U32 R10, RZ, RZ, RZ ;  /* 0x000000ffff0a7224 */ /* 0x000fe200078e00ff */
[----:B------:R-:W-:Y:S01]  /*1940*/  LOP3.LUT R16, R16, 0x40, RZ, 0xc0, !PT ;  /* 0x0000004010107812 */ /* 0x000fe200078ec0ff */
[----:B------:R-:W4:Y:S01]  /*1950*/  LDCU.64 UR14, c[0x0][0x348] ;  /* 0x00006900ff0e77ac */ /* 0x000f220008000a00 */
[----:B-1----:R-:W-:-:S02]  /*1960*/  UIADD3 UR5, UPT, UPT, UR4, 0x1f, URZ ;  /* 0x0000001f04057890 */ /* 0x002fc4000fffe0ff */
[----:B------:R-:W-:Y:S02]  /*1970*/  USEL UR22, UR6, 0x2, UP1 ;  /* 0x0000000206167887 */ /* 0x000fe40008800000 */
[----:B------:R-:W-:Y:S01]  /*1980*/  USHF.R.S32.HI UR7, URZ, 0x1f, UR5 ;  /* 0x0000001fff077899 */ /* 0x000fe20008011405 */
[----:B------:R-:W-:-:S03]  /*1990*/  UMOV UR23, URZ ;  /* 0x000000ff00177c82 */ /* 0x000fc60008000000 */
[----:B------:R-:W-:Y:S02]  /*19a0*/  ULEA.HI UR7, UR7, UR5, URZ, 0x5 ;  /* 0x0000000507077291 */ /* 0x000fe4000f8f28ff */
[----:B------:R-:W-:Y:S02]  /*19b0*/  UIADD3 UR5, UPT, UPT, UR4, -0x1, URZ ;  /* 0xffffffff04057890 */ /* 0x000fe4000fffe0ff */
[----:B------:R-:W-:Y:S02]  /*19c0*/  USHF.R.S32.HI UR7, URZ, 0x5, UR7 ;  /* 0x00000005ff077899 */ /* 0x000fe40008011407 */
[----:B------:R-:W-:Y:S02]  /*19d0*/  UISETP.GE.U32.AND UP2, UPT, UR5, -0x3f, UPT ;  /* 0xffffffc10500788c */ /* 0x000fe4000bf46070 */
[----:B------:R-:W-:Y:S02]  /*19e0*/  UISETP.LT.U32.AND UP0, UPT, UR7, 0x1a, UPT ;  /* 0x0000001a0700788c */ /* 0x000fe4000bf01070 */
[----:B------:R-:W-:-:S02]  /*19f0*/  UIADD3 UR4, UPT, UPT, UR4, 0x3e, URZ ;  /* 0x0000003e04047890 */ /* 0x000fc4000fffe0ff */
[----:B------:R-:W-:-:S04]  /*1a00*/  USEL UR5, UR7, 0x1a, UP0 ;  /* 0x0000001a07057887 */ /* 0x000fc80008000000 */
[----:B------:R-:W-:Y:S02]  /*1a10*/  UIADD3 UR21, UPT, UPT, UR5, -0x1, URZ ;  /* 0xffffffff05157890 */ /* 0x000fe4000fffe0ff */
[----:B------:R-:W-:Y:S02]  /*1a20*/  @UP2 UIADD3 UR21, UPT, UPT, UR5, URZ, URZ ;  /* 0x000000ff05152290 */ /* 0x000fe4000fffe0ff */
[----:B------:R-:W-:Y:S02]  /*1a30*/  UIADD3 UR24, UPT, UPT, UR7, -UR5, URZ ;  /* 0x8000000507187290 */ /* 0x000fe4000fffe0ff */
[----:B------:R-:W-:Y:S02]  /*1a40*/  UIADD3 UR13, UPT, UPT, UR21, 0x1, URZ ;  /* 0x00000001150d7890 */ /* 0x000fe4000fffe0ff */
[----:B--2-4-:R-:W-:-:S12]  /*1a50*/  UIADD3 UR21, UPT, UPT, -UR21, URZ, URZ ;  /* 0x000000ff15157290 */ /* 0x014fd8000fffe1ff */
.L_x_43:
[----:B------:R-:W-:Y:S01]  /*1a60*/  UISETP.NE.AND UP0, UPT, UR37, URZ, UPT ;  /* 0x000000ff2500728c */ /* 0x000fe2000bf05270 */
[----:B------:R-:W1:Y:S08]  /*1a70*/  S2UR UR37, SR_CgaCtaId ;  /* 0x00000000002579c3 */ /* 0x000e700000008800 */
[----:B------:R-:W-:Y:S05]  /*1a80*/  BRA.U UP0, `(.L_x_24) ;  /* 0x0000000100347547 */ /* 0x000fea000b800000 */
[----:B------:R-:W2:Y:S01]  /*1a90*/  S2R R2, SR_CgaCtaId ;  /* 0x0000000000027919 */ /* 0x000ea20000008800 */
[----:B------:R-:W-:-:S04]  /*1aa0*/  MOV R3, 0x400 ;  /* 0x0000040000037802 */ /* 0x000fc80000000f00 */
[----:B--2---:R-:W-:Y:S02]  /*1ab0*/  LEA R3, R2, R3, 0x18 ;  /* 0x0000000302037211 */ /* 0x004fe400078ec0ff */
[----:B------:R-:W-:-:S03]  /*1ac0*/  SHF.L.U32 R2, R8, 0x1f, RZ ;  /* 0x0000001f08027819 */ /* 0x000fc600000006ff */
[----:B------:R-:W-:-:S04]  /*1ad0*/  IMAD R3, R10, 0x8, R3 ;  /* 0x000000080a037824 */ /* 0x000fc800078e0203 */
[----:B------:R-:W2:Y:S02]  /*1ae0*/  SYNCS.PHASECHK.TRANS64.TRYWAIT P0, [R3+URZ+0x260], R2 ;  /* 0x00026002030075a7 */ /* 0x000ea400080011ff */
[----:B--2---:R-:W-:Y:S05]  /*1af0*/  @!P0 BRA `(.L_x_25) ;  /* 0x0000007800e08947 */ /* 0x004fea0003800000 */
.L_x_172:
[----:B------:R-:W-:Y:S01]  /*1b00*/  VIADD R10, R10, 0x1 ;  /* 0x000000010a0a7836 */ /* 0x000fe20000000000 */
[----:B------:R2:W-:Y:S04]  /*1b10*/  SYNCS.ARRIVE.TRANS64.A1T0 RZ, [R3+URZ+0x250], RZ ;  /* 0x000250ff03ff79a7 */ /* 0x0005e800081000ff */
[----:B------:R-:W-:-:S04]  /*1b20*/  ISETP.NE.AND P0, PT, R10, 0x2, PT ;  /* 0x000000020a00780c */ /* 0x000fc80003f05270 */
[----:B------:R-:W-:Y:S02]  /*1b30*/  SEL R10, R10, RZ, P0 ;  /* 0x000000ff0a0a7207 */ /* 0x000fe40000000000 */
[----:B--2---:R-:W-:-:S04]  /*1b40*/  SEL R3, RZ, 0x1, P0 ;  /* 0x00000001ff037807 */ /* 0x004fc80000000000 */
[----:B------:R-:W-:-:S07]  /*1b50*/  LOP3.LUT R8, R8, R3, RZ, 0x3c, !PT ;  /* 0x0000000308087212 */ /* 0x000fce00078e3cff */
.L_x_24:
[----:B------:R-:W-:Y:S01]  /*1b60*/  UMOV UR6, 0x400 ;  /* 0x0000040000067882 */ /* 0x000fe20000000000 */
[----:B------:R-:W-:Y:S01]  /*1b70*/  LEA.HI R3, R21, R21, RZ, 0x1 ;  /* 0x0000001515037211 */ /* 0x000fe200078f08ff */
[----:B-1----:R-:W-:Y:S01]  /*1b80*/  ULEA UR6, UR37, UR6, 0x18 ;  /* 0x0000000625067291 */ /* 0x002fe2000f8ec0ff */
[----:B------:R-:W-:Y:S01]  /*1b90*/  SHF.L.U32 R2, R15, 0x1f, RZ ;  /* 0x0000001f0f027819 */ /* 0x000fe200000006ff */
[----:B------:R-:W-:Y:S01]  /*1ba0*/  UISETP.GE.U32.AND UP0, UPT, UR4, 0x3f, UPT ;  /* 0x0000003f0400788c */ /* 0x000fe2000bf06070 */
[C---:B------:R-:W-:Y:S01]  /*1bb0*/  R2UR UR9, R16.reuse ;  /* 0x00000000100972ca */ /* 0x040fe200000e0000 */
[----:B------:R-:W-:Y:S01]  /*1bc0*/  ULEA UR8, UR23, UR6, 0x3 ;  /* 0x0000000617087291 */ /* 0x000fe2000f8e18ff */
[----:B------:R-:W-:Y:S01]  /*1bd0*/  IMAD.SHL.U32 R3, R3, 0x40, RZ ;  /* 0x0000004003037824 */ /* 0x000fe200078e00ff */
[----:B------:R-:W-:Y:S01]  /*1be0*/  R2UR UR11, R16 ;  /* 0x00000000100b72ca */ /* 0x000fe200000e0000 */
[----:B------:R-:W-:-:S03]  /*1bf0*/  UMOV UR25, URZ ;  /* 0x000000ff00197c82 */ /* 0x000fc60008000000 */
[----:B------:R-:W-:-:S03]  /*1c00*/  R2UR UR35, R3 ;  /* 0x00000000032372ca */ /* 0x000fc600000e0000 */
[----:B------:R1:W2:Y:S01]  /*1c10*/  SYNCS.PHASECHK.TRANS64.TRYWAIT P0, [UR8+0xd0], R2 ;  /* 0x0000d002ff0075a7 */ /* 0x0002a20008001108 */
[----:B------:R-:W-:-:S09]  /*1c20*/  R2UR UR8, R20 ;  /* 0x00000000140872ca */ /* 0x000fd200000e0000 */
[----:B------:R-:W-:-:S04]  /*1c30*/  ULOP3.LUT UR35, UR9, 0xffffff80, UR35, 0xf8, !UPT ;  /* 0xffffff8009237892 */ /* 0x000fc8000f8ef823 */
[----:B------:R-:W-:Y:S01]  /*1c40*/  ULEA UR11, UR8, UR11, 0x7 ;  /* 0x0000000b080b7291 */ /* 0x000fe2000f8e38ff */
[----:B------:R-:W-:Y:S11]  /*1c50*/  BRA.U !UP0, `(.L_x_26) ;  /* 0x0000000108bc7547 */ /* 0x000ff6000b800000 */
[----:B------:R-:W-:Y:S01]  /*1c60*/  UMOV UR16, UR21 ;  /* 0x0000001500107c82 */ /* 0x000fe20008000000 */
[----:B------:R-:W-:Y:S01]  /*1c70*/  UMOV UR17, UR23 ;  /* 0x0000001700117c82 */ /* 0x000fe20008000000 */
[----:B------:R-:W-:-:S05]  /*1c80*/  UMOV UR34, URZ ;  /* 0x000000ff00227c82 */ /* 0x000fca0008000000 */
.L_x_32:
[----:B------:R-:W-:Y:S01]  /*1c90*/  ULEA UR33, UR17, UR6, 0x3 ;  /* 0x0000000611217291 */ /* 0x000fe2000f8e18ff */
[----:B------:R-:W-:Y:S01]  /*1ca0*/  @P5 MOV R3, 0x4000 ;  /* 0x0000400000035802 */ /* 0x000fe20000000f00 */
[----:B-12-4-:R-:W-:Y:S10]  /*1cb0*/  @P0 BRA `(.L_x_27) ;  /* 0x00000000000c0947 */ /* 0x016ff40003800000 */
[----:B------:R-:W-:-:S04]  /*1cc0*/  SHF.L.U32 R5, R15, 0x1f, RZ ;  /* 0x0000001f0f057819 */ /* 0x000fc800000006ff */
[----:B------:R-:W2:Y:S02]  /*1cd0*/  SYNCS.PHASECHK.TRANS64.TRYWAIT P0, [UR33+0xd0], R5 ;  /* 0x0000d005ff0075a7 */ /* 0x000ea40008001121 */
[----:B--2---:R-:W-:Y:S05]  /*1ce0*/  @!P0 BRA `(.L_x_28) ;  /* 0x0000007800788947 */ /* 0x004fea0003800000 */
.L_x_27:
[----:B------:R2:W-:Y:S01]  /*1cf0*/  @P5 SYNCS.ARRIVE.TRANS64 RZ, [UR33], R3 ;  /* 0x00000003ffff59a7 */ /* 0x0005e20008000021 */
[----:B------:R-:W-:Y:S02]  /*1d00*/  ULOP3.LUT UR8, UR22, 0x2, URZ, 0xfc, !UPT ;  /* 0x0000000216087892 */ /* 0x000fe4000f8efcff */
[----:B------:R-:W-:Y:S02]  /*1d10*/  UIADD3 UR16, UPT, UPT, UR16, 0x1, URZ ;  /* 0x0000000110107890 */ /* 0x000fe4000fffe0ff */
[----:B------:R-:W-:Y:S02]  /*1d20*/  UISETP.NE.AND UP0, UPT, UR8, 0x2, UPT ;  /* 0x000000020800788c */ /* 0x000fe4000bf05270 */
[----:B------:R-:W-:-:S07]  /*1d30*/  UISETP.NE.AND UP2, UPT, UR16, 0x1, UPT ;  /* 0x000000011000788c */ /* 0x000fce000bf45270 */
[----:B------:R-:W-:Y:S05]  /*1d40*/  BRA.U UP0, `(.L_x_29) ;  /* 0x0000000100047547 */ /* 0x000fea000b800000 */
[----:B------:R-:W-:Y:S05]  /*1d50*/  BPT.TRAP 0x1 ;  /* 0x000000040000795c */ /* 0x000fea0000300000 */
.L_x_29:
[----:B------:R-:W-:Y:S04]  /*1d60*/  BSSY.RECONVERGENT B0, `(.L_x_30) ;  /* 0x0000003000007945 */ /* 0x000fe80003800200 */
[----:B------:R-:W-:Y:S05]  /*1d70*/  @!P4 BRA `(.L_x_31) ;  /* 0x000000000004c947 */ /* 0x000fea0003800000 */
[----:B------:R-:W-:Y:S05]  /*1d80*/  BPT.TRAP 0x1 ;  /* 0x000000040000795c */ /* 0x000fea0000300000 */
.L_x_31:
[----:B------:R-:W-:Y:S05]  /*1d90*/  BSYNC.RECONVERGENT B0 ;  /* 0x0000000000007941 */ /* 0x000fea0003800200 */
.L_x_30:
[----:B------:R-:W-:Y:S02]  /*1da0*/  UIADD3 UR23, UPT, UPT, UR17, 0x1, URZ ;  /* 0x0000000111177890 */ /* 0x000fe4000fffe0ff */
[----:B------:R-:W-:Y:S02]  /*1db0*/  UIADD3 UR28, UP1, UPT, UR14, 0x80, URZ ;  /* 0x000000800e1c7890 */ /* 0x000fe4000ff3e0ff */
[----:B------:R-:W-:Y:S02]  /*1dc0*/  UISETP.NE.AND UP0, UPT, UR23, 0x1a, UPT ;  /* 0x0000001a1700788c */ /* 0x000fe4000bf05270 */
[----:B------:R-:W-:Y:S02]  /*1dd0*/  ULOP3.LUT UR33, UR33, 0xfefffff8, URZ, 0xc0, !UPT ;  /* 0xfefffff821217892 */ /* 0x000fe4000f8ec0ff */
[----:B------:R-:W-:Y:S02]  /*1de0*/  USEL UR9, URZ, 0x1, UP0 ;  /* 0x00000001ff097887 */ /* 0x000fe40008000000 */
[----:B------:R-:W-:-:S02]  /*1df0*/  USEL UR23, UR23, URZ, UP0 ;  /* 0x000000ff17177287 */ /* 0x000fc40008000000 */
[----:B------:R-:W-:Y:S02]  /*1e00*/  UIADD3 UR26, UP0, UPT, UR14, 0x180, URZ ;  /* 0x000001800e1a7890 */ /* 0x000fe4000ff1e0ff */
[----:B------:R-:W-:Y:S01]  /*1e10*/  ULEA UR8, UR23, UR6, 0x3 ;  /* 0x0000000617087291 */ /* 0x000fe2000f8e18ff */
[----:B------:R-:W-:Y:S01]  /*1e20*/  LOP3.LUT R15, R15, UR9, RZ, 0x3c, !PT ;  /* 0x000000090f0f7c12 */ /* 0x000fe2000f8e3cff */
[----:B------:R-:W-:Y:S02]  /*1e30*/  UIADD3.X UR29, UPT, UPT, URZ, UR15, URZ, UP1, !UPT ;  /* 0x0000000fff1d7290 */ /* 0x000fe40008ffe4ff */
[----:B------:R-:W-:Y:S01]  /*1e40*/  UIADD3.X UR27, UPT, UPT, URZ, UR15, URZ, UP0, !UPT ;  /* 0x0000000fff1b7290 */ /* 0x000fe200087fe4ff */
[----:B-1----:R-:W-:Y:S01]  /*1e50*/  SHF.L.U32 R2, R15, 0x1f, RZ ;  /* 0x0000001f0f027819 */ /* 0x002fe200000006ff */
[----:B------:R-:W-:Y:S01]  /*1e60*/  UMOV UR18, 0x0 ;  /* 0x0000000000127882 */ /* 0x000fe20000000000 */
[----:B------:R-:W-:Y:S01]  /*1e70*/  UMOV UR19, 0x10000000 ;  /* 0x1000000000137882 */ /* 0x000fe20000000000 */
[----:B------:R-:W-:Y:S01]  /*1e80*/  UMOV UR10, UR34 ;  /* 0x00000022000a7c82 */ /* 0x000fe20008000000 */
[----:B------:R4:W1:Y:S01]  /*1e90*/  SYNCS.PHASECHK.TRANS64.TRYWAIT P0, [UR8+0xd0], R2 ;  /* 0x0000d002ff0075a7 */ /* 0x0008620008001108 */
[----:B------:R-:W-:Y:S01]  /*1ea0*/  ULEA UR8, UR17, UR6, 0xc ;  /* 0x0000000611087291 */ /* 0x000fe2000f8e60ff */
[----:B------:R-:W-:Y:S01]  /*1eb0*/  UMOV UR12, UR36 ;  /* 0x00000024000c7c82 */ /* 0x000fe20008000000 */
[----:B------:R-:W-:-:S02]  /*1ec0*/  UMOV UR9, UR33 ;  /* 0x0000002100097c82 */ /* 0x000fc40008000000 */
[----:B------:R-:W-:Y:S02]  /*1ed0*/  UIADD3 UR32, UPT, UPT, UR8, 0x4400, URZ ;  /* 0x0000440008207890 */ /* 0x000fe4000fffe0ff */
[----:B------:R-:W-:Y:S01]  /*1ee0*/  UIADD3 UR8, UPT, UPT, UR8, 0x1e400, URZ ;  /* 0x0001e40008087890 */ /* 0x000fe2000fffe0ff */
[----:B------:R-:W-:Y:S01]  /*1ef0*/  UMOV UR25, UR13 ;  /* 0x0000000d00197c82 */ /* 0x000fe20008000000 */
[----:B------:R-:W-:-:S05]  /*1f00*/  UMOV UR17, UR23 ;  /* 0x0000001700117c82 */ /* 0x000fca0008000000 */
[----:B------:R2:W-:Y:S02]  /*1f10*/  UTMALDG.3D.2CTA [UR32], [UR28], desc[UR18] ;  /* 0x000012201c0075b4 */ /* 0x0005e40008211000 */
[----:B------:R4:W-:Y:S01]  /*1f20*/  UTMALDG.3D.2CTA [UR8], [UR26], desc[UR18] ;  /* 0x000012081a0075b4 */ /* 0x0009e20008211000 */
[----:B--2---:R-:W-:Y:S01]  /*1f30*/  UIADD3 UR34, UPT, UPT, UR34, 0x20, URZ ;  /* 0x0000002022227890 */ /* 0x004fe2000fffe0ff */
[----:B------:R-:W-:Y:S11]  /*1f40*/  BRA.U UP2, `(.L_x_32) ;  /* 0xfffffffd02507547 */ /* 0x000ff6000b83ffff */
.L_x_26:
[----:B----4-:R-:W-:Y:S01]  /*1f50*/  ULEA UR8, UR23, UR6, 0x3 ;  /* 0x0000000617087291 */ /* 0x010fe2000f8e18ff */
[----:B-1----:R-:W-:Y:S01]  /*1f60*/  SHF.L.U32 R2, R15, 0x1f, RZ ;  /* 0x0000001f0f027819 */ /* 0x002fe200000006ff */
[----:B------:R-:W-:Y:S01]  /*1f70*/  @!P1 SYNCS.ARRIVE.TRANS64.A1T0 RZ, [UR6+0x1e8], RZ ;  /* 0x0001e8ffffff99a7 */ /* 0x000fe20008100006 */
[----:B------:R-:W-:-:S06]  /*1f80*/  UISETP.GT.AND UP0, UPT, UR7, UR5, UPT ;  /* 0x000000050700728c */ /* 0x000fcc000bf04270 */
[----:B--2---:R1:W2:Y:S03]  /*1f90*/  SYNCS.PHASECHK.TRANS64.TRYWAIT P0, [UR8+0xd0], R2 ;  /* 0x0000d002ff0075a7 */ /* 0x0042a60008001108 */
[----:B------:R-:W-:Y:S05]  /*1fa0*/  BRA.U !UP0, `(.L_x_33) ;  /* 0x0000000108bc7547 */ /* 0x000fea000b800000 */
[----:B------:R-:W-:Y:S01]  /*1fb0*/  UIADD3 UR26, UPT, UPT, UR24, UR25, URZ ;  /* 0x00000019181a7290 */ /* 0x000fe2000fffe0ff */
[----:B------:R-:W-:-:S11]  /*1fc0*/  UMOV UR27, UR23 ;  /* 0x00000017001b7c82 */ /* 0x000fd60008000000 */
.L_x_39:
[----:B------:R-:W-:Y:S01]  /*1fd0*/  ULEA UR17, UR27, UR6, 0x3 ;  /* 0x000000061b117291 */ /* 0x000fe2000f8e18ff */
[----:B--2---:R-:W-:Y:S01]  /*1fe0*/  @P5 MOV R3, 0x4000 ;  /* 0x0000400000035802 */ /* 0x004fe20000000f00 */
[----:B-12---:R-:W-:Y:S10]  /*1ff0*/  @P0 BRA `(.L_x_34) ;  /* 0x00000000000c0947 */ /* 0x006ff40003800000 */
[----:B------:R-:W-:-:S04]  /*2000*/  SHF.L.U32 R5, R15, 0x1f, RZ ;  /* 0x0000001f0f057819 */ /* 0x000fc800000006ff */
[----:B------:R-:W2:Y:S02]  /*2010*/  SYNCS.PHASECHK.TRANS64.TRYWAIT P0, [UR17+0xd0], R5 ;  /* 0x0000d005ff0075a7 */ /* 0x000ea40008001111 */
[----:B--2---:R-:W-:Y:S05]  /*2020*/  @!P0 BRA `(.L_x_35) ;  /* 0x0000007400c08947 */ /* 0x004fea0003800000 */
.L_x_34:
[----:B------:R2:W-:Y:S01]  /*2030*/  @P5 SYNCS.ARRIVE.TRANS64 RZ, [UR17], R3 ;  /* 0x00000003ffff59a7 */ /* 0x0005e20008000011 */
[----:B------:R-:W-:-:S04]  /*2040*/  ULOP3.LUT UR8, UR22, 0x2, URZ, 0xfc, !UPT ;  /* 0x0000000216087892 */ /* 0x000fc8000f8efcff */
[----:B------:R-:W-:-:S09]  /*2050*/  UISETP.NE.AND UP0, UPT, UR8, 0x2, UPT ;  /* 0x000000020800788c */ /* 0x000fd2000bf05270 */
[----:B------:R-:W-:Y:S05]  /*2060*/  BRA.U UP0, `(.L_x_36) ;  /* 0x0000000100047547 */ /* 0x000fea000b800000 */
[----:B------:R-:W-:Y:S05]  /*2070*/  BPT.TRAP 0x1 ;  /* 0x000000040000795c */ /* 0x000fea0000300000 */
.L_x_36:
[----:B------:R-:W-:Y:S04]  /*2080*/  BSSY.RECONVERGENT B0, `(.L_x_37) ;  /* 0x0000003000007945 */ /* 0x000fe80003800200 */
[----:B------:R-:W-:Y:S05]  /*2090*/  @!P4 BRA `(.L_x_38) ;  /* 0x000000000004c947 */ /* 0x000fea0003800000 */
[----:B------:R-:W-:Y:S05]  /*20a0*/  BPT.TRAP 0x1 ;  /* 0x000000040000795c */ /* 0x000fea0000300000 */
.L_x_38:
[----:B------:R-:W-:Y:S05]  /*20b0*/  BSYNC.RECONVERGENT B0 ;  /* 0x0000000000007941 */ /* 0x000fea0003800200 */
.L_x_37:
[----:B------:R-:W-:Y:S02]  /*20c0*/  UIADD3 UR23, UPT, UPT, UR27, 0x1, URZ ;  /* 0x000000011b177890 */ /* 0x000fe4000fffe0ff */
[----:B------:R-:W-:Y:S02]  /*20d0*/  UIADD3 UR32, UP1, UPT, UR14, 0x80, URZ ;  /* 0x000000800e207890 */ /* 0x000fe4000ff3e0ff */
[----:B------:R-:W-:Y:S02]  /*20e0*/  UISETP.NE.AND UP0, UPT, UR23, 0x1a, UPT ;  /* 0x0000001a1700788c */ /* 0x000fe4000bf05270 */
[----:B------:R-:W-:Y:S02]  /*20f0*/  USHF.L.U32 UR18, UR25, 0x5, URZ ;  /* 0x0000000519127899 */ /* 0x000fe400080006ff */
[----:B------:R-:W-:Y:S02]  /*2100*/  USEL UR9, URZ, 0x1, UP0 ;  /* 0x00000001ff097887 */ /* 0x000fe40008000000 */
[----:B------:R-:W-:-:S02]  /*2110*/  USEL UR23, UR23, URZ, UP0 ;  /* 0x000000ff17177287 */ /* 0x000fc40008000000 */
[----:B------:R-:W-:Y:S02]  /*2120*/  UIADD3 UR30, UP0, UPT, UR14, 0x180, URZ ;  /* 0x000001800e1e7890 */ /* 0x000fe4000ff1e0ff */
[----:B------:R-:W-:Y:S01]  /*2130*/  ULEA UR8, UR23, UR6, 0x3 ;  /* 0x0000000617087291 */ /* 0x000fe2000f8e18ff */
[----:B------:R-:W-:Y:S01]  /*2140*/  LOP3.LUT R15, R15, UR9, RZ, 0x3c, !PT ;  /* 0x000000090f0f7c12 */ /* 0x000fe2000f8e3cff */
[----:B------:R-:W-:Y:S02]  /*2150*/  ULOP3.LUT UR17, UR17, 0xfefffff8, URZ, 0xc0, !UPT ;  /* 0xfefffff811117892 */ /* 0x000fe4000f8ec0ff */
[----:B------:R-:W-:Y:S01]  /*2160*/  UIADD3.X UR33, UPT, UPT, URZ, UR15, URZ, UP1, !UPT ;  /* 0x0000000fff217290 */ /* 0x000fe20008ffe4ff */
[----:B-1----:R-:W-:Y:S01]  /*2170*/  SHF.L.U32 R2, R15, 0x1f, RZ ;  /* 0x0000001f0f027819 */ /* 0x002fe200000006ff */
[----:B------:R-:W-:Y:S01]  /*2180*/  UIADD3.X UR31, UPT, UPT, URZ, UR15, URZ, UP0, !UPT ;  /* 0x0000000fff1f7290 */ /* 0x000fe200087fe4ff */
[----:B------:R-:W-:Y:S02]  /*2190*/  UMOV UR28, 0x0 ;  /* 0x00000000001c7882 */ /* 0x000fe40000000000 */
[----:B------:R4:W1:Y:S01]  /*21a0*/  SYNCS.PHASECHK.TRANS64.TRYWAIT P0, [UR8+0xd0], R2 ;  /* 0x0000d002ff0075a7 */ /* 0x0008620008001108 */
[----:B------:R-:W-:Y:S01]  /*21b0*/  ULEA UR8, UR27, UR6, 0xc ;  /* 0x000000061b087291 */ /* 0x000fe2000f8e60ff */
[----:B------:R-:W-:Y:S01]  /*21c0*/  UMOV UR29, 0x10000000 ;  /* 0x10000000001d7882 */ /* 0x000fe20000000000 */
[----:B------:R-:W-:-:S02]  /*21d0*/  UMOV UR19, UR35 ;  /* 0x0000002300137c82 */ /* 0x000fc40008000000 */
[----:B------:R-:W-:Y:S02]  /*21e0*/  UIADD3 UR16, UPT, UPT, UR8, 0x4400, URZ ;  /* 0x0000440008107890 */ /* 0x000fe4000fffe0ff */
[----:B------:R-:W-:Y:S01]  /*21f0*/  UIADD3 UR8, UPT, UPT, UR8, 0x1e400, URZ ;  /* 0x0001e40008087890 */ /* 0x000fe2000fffe0ff */
[----:B------:R-:W-:Y:S01]  /*2200*/  UMOV UR20, UR36 ;  /* 0x0000002400147c82 */ /* 0x000fe20008000000 */
[----:B------:R-:W-:Y:S01]  /*2210*/  UMOV UR12, UR36 ;  /* 0x00000024000c7c82 */ /* 0x000fe20008000000 */
[----:B------:R-:W-:Y:S01]  /*2220*/  UMOV UR9, UR17 ;  /* 0x0000001100097c82 */ /* 0x000fe20008000000 */
[----:B------:R-:W-:Y:S01]  /*2230*/  UMOV UR10, UR18 ;  /* 0x00000012000a7c82 */ /* 0x000fe20008000000 */
[----:B------:R-:W-:Y:S02]  /*2240*/  UIADD3 UR25, UPT, UPT, UR25, 0x1, URZ ;  /* 0x0000000119197890 */ /* 0x000fe4000fffe0ff */
[----:B------:R4:W-:Y:S01]  /*2250*/  UTMALDG.3D.2CTA [UR16], [UR32], desc[UR28] ;  /* 0x00001c10200075b4 */ /* 0x0009e20008211000 */
[----:B------:R-:W-:Y:S01]  /*2260*/  UMOV UR27, UR23 ;  /* 0x00000017001b7c82 */ /* 0x000fe20008000000 */
[----:B------:R-:W-:Y:S01]  /*2270*/  UISETP.NE.AND UP0, UPT, UR25, UR26, UPT ;  /* 0x0000001a1900728c */ /* 0x000fe2000bf05270 */
[----:B------:R4:W-:Y:S08]  /*2280*/  UTMALDG.3D.2CTA [UR8], [UR30], desc[UR28] ;  /* 0x00001c081e0075b4 */ /* 0x0009f00008211000 */
[----:B----4-:R-:W-:Y:S05]  /*2290*/  BRA.U UP0, `(.L_x_39) ;  /* 0xfffffffd004c7547 */ /* 0x010fea000b83ffff */
.L_x_33:
[----:B-1----:R-:W-:Y:S01]  /*22a0*/  LEA R2, R14, UR6, 0x3 ;  /* 0x000000060e027c11 */ /* 0x002fe2000f8e18ff */
[----:B------:R-:W-:Y:S01]  /*22b0*/  NOP ;  /* 0x0000000000007918 */ /* 0x000fe20000000000 */
[----:B--2---:R-:W-:Y:S02]  /*22c0*/  SHF.L.U32 R3, R12, 0x1f, RZ ;  /* 0x0000001f0c037819 */ /* 0x004fe400000006ff */
[----:B------:R-:W-:Y:S02]  /*22d0*/  LEA R4, R14, UR6, 0x4 ;  /* 0x000000060e047c11 */ /* 0x000fe4000f8e20ff */
[----:B------:R-:W1:Y:S02]  /*22e0*/  SYNCS.PHASECHK.TRANS64.TRYWAIT P0, [R2+URZ+0x1f0], R3 ;  /* 0x0001f003020075a7 */ /* 0x000e6400080011ff */
[----:B-1----:R-:W-:Y:S05]  /*22f0*/  @!P0 BRA `(.L_x_40) ;  /* 0x0000007400248947 */ /* 0x002fea0003800000 */
.L_x_175:
[----:B------:R-:W2:Y:S01]  /*2300*/  LDS.128 R4, [R4+0x280] ;  /* 0x0002800004047984 */ /* 0x000ea20000000c00 */
[----:B------:R-:W-:Y:S01]  /*2310*/  ISETP.GE.AND P0, PT, R26, 0x1, PT ;  /* 0x000000011a00780c */ /* 0x000fe20003f06270 */
[----:B-1----:R-:W-:Y:S01]  /*2320*/  VIADD R2, R2, 0x200 ;  /* 0x0000020002027836 */ /* 0x002fe20000000000 */
[----:B------:R-:W-:Y:S01]  /*2330*/  @!PT LDS RZ, [RZ] ;  /* 0x00000000fffff984 */ /* 0x000fe20000000800 */
[----:B------:R-:W-:Y:S01]  /*2340*/  @!PT LDS RZ, [RZ] ;  /* 0x00000000fffff984 */ /* 0x000fe20000000800 */
[----:B------:R-:W-:Y:S01]  /*2350*/  @!PT LDS RZ, [RZ] ;  /* 0x00000000fffff984 */ /* 0x000fe20000000800 */
[----:B------:R-:W-:Y:S01]  /*2360*/  @!PT LDS RZ, [RZ] ;  /* 0x00000000fffff984 */ /* 0x000fe20000000800 */
[----:B------:R1:W-:Y:S06]  /*2370*/  MEMBAR.ALL.CTA ;  /* 0x0000000000007992 */ /* 0x0003ec0000008000 */
[----:B-1----:R-:W1:Y:S01]  /*2380*/  FENCE.VIEW.ASYNC.S ;  /* 0x00000000000073c6 */ /* 0x002e620000000000 */
[----:B------:R-:W-:-:S04]  /*2390*/  PRMT R2, RZ, 0x654, R2 ;  /* 0x00000654ff027816 */ /* 0x000fc80000000002 */
[----:B-1----:R1:W-:Y:S01]  /*23a0*/  SYNCS.ARRIVE.TRANS64.RED.A1T0 RZ, [R2+URZ], RZ ;  /* 0x000000ff02ff79a7 */ /* 0x0023e200081004ff */
[----:B--2---:R-:W-:-:S13]  /*23b0*/  LOP3.LUT P2, RZ, R6, 0x1, RZ, 0xc0, !PT ;  /* 0x0000000106ff7812 */ /* 0x004fda000784c0ff */
[----:B------:R-:W-:Y:S01]  /*23c0*/  @P2 SHF.R.U32.HI R3, RZ, 0x10, R5 ;  /* 0x00000010ff032819 */ /* 0x000fe20000011605 */
[----:B------:R-:W-:Y:S01]  /*23d0*/  VOTEU.ANY UP0, P2 ;  /* 0x0000000000ff7886 */ /* 0x000fe20001000100 */
[----:B------:R-:W-:Y:S02]  /*23e0*/  @P2 MOV R13, R4 ;  /* 0x00000004000d2202 */ /* 0x000fe40000000f00 */
[----:B------:R-:W-:Y:S02]  /*23f0*/  @P2 R2UR.BROADCAST UR8, R3 ;  /* 0x00000000030822ca */ /* 0x000fe400008e0000 */
[----:B------:R-:W-:-:S11]  /*2400*/  @P2 LOP3.LUT R11, R5, 0xffff, RZ, 0xc0, !PT ;  /* 0x0000ffff050b2812 */ /* 0x000fd600078ec0ff */
[----:B------:R-:W-:Y:S01]  /*2410*/  @UP0 UMOV UR36, UR8 ;  /* 0x0000000800240c82 */ /* 0x000fe20008000000 */
[----:B-1----:R-:W-:Y:S05]  /*2420*/  @!P0 BRA `(.L_x_41) ;  /* 0x0000000000b88947 */ /* 0x002fea0003800000 */
[----:B------:R-:W3:Y:S01]  /*2430*/  LDC.64 R4, c[0x0][0xb18] ;  /* 0x0002c600ff047b82 */ /* 0x000ee20000000a00 */
[----:B------:R-:W-:-:S07]  /*2440*/  ISETP.NE.AND P3, PT, R26, 0x1, PT ;  /* 0x000000011a00780c */ /* 0x000fce0003f65270 */
[----:B------:R-:W1:Y:S08]  /*2450*/  LDC.64 R6, c[0x0][0xb10] ;  /* 0x0002c400ff067b82 */ /* 0x000e700000000a00 */
[----:B------:R-:W2:Y:S08]  /*2460*/  LDC R17, c[0x0][0xb20] ;  /* 0x0002c800ff117b82 */ /* 0x000eb00000000800 */
[----:B------:R-:W4:Y:S01]  /*2470*/  LDC R18, c[0x0][0xb0c] ;  /* 0x0002c300ff127b82 */ /* 0x000f220000000800 */
[----:B---3--:R-:W-:Y:S01]  /*2480*/  IMAD.HI.U32 R22, R0, R5, RZ ;  /* 0x0000000500167227 */ /* 0x008fe200078e00ff */
[----:B------:R-:W-:-:S06]  /*2490*/  ISETP.NE.AND P0, PT, R4, 0x1, PT ;  /* 0x000000010400780c */ /* 0x000fcc0003f05270 */
[----:B------:R-:W3:Y:S01]  /*24a0*/  LDC.64 R2, c[0x0][0xb28] ;  /* 0x0002ca00ff027b82 */ /* 0x000ee20000000a00 */
[----:B-1----:R-:W-:-:S04]  /*24b0*/  IMAD.HI.U32 R20, R9, R6, RZ ;  /* 0x0000000609147227 */ /* 0x002fc800078e00ff */
[----:B------:R-:W-:Y:S01]  /*24c0*/  IMAD.HI.U32 R24, R13, R6, RZ ;  /* 0x000000060d187227 */ /* 0x000fe200078e00ff */
[----:B------:R-:W-:Y:S02]  /*24d0*/  SHF.R.U32.HI R20, RZ, R7, R20 ;  /* 0x00000007ff147219 */ /* 0x000fe40000011614 */
[----:B--2---:R-:W-:Y:S01]  /*24e0*/  SHF.R.U32.HI R19, RZ, R17, R22 ;  /* 0x00000011ff137219 */ /* 0x004fe20000011616 */
[----:B------:R-:W-:Y:S01]  /*24f0*/  IMAD.HI.U32 R22, R11, R5, RZ ;  /* 0x000000050b167227 */ /* 0x000fe200078e00ff */
[----:B------:R-:W-:Y:S02]  /*2500*/  SHF.R.U32.HI R24, RZ, R7, R24 ;  /* 0x00000007ff187219 */ /* 0x000fe40000011618 */
[----:B------:R-:W-:Y:S02]  /*2510*/  SEL R19, R0, R19, !P0 ;  /* 0x0000001300137207 */ /* 0x000fe40004000000 */
[----:B------:R-:W-:Y:S02]  /*2520*/  SHF.R.U32.HI R22, RZ, R17, R22 ;  /* 0x00000011ff167219 */ /* 0x000fe40000011616 */
[----:B----4-:R-:W-:-:S02]  /*2530*/  ISETP.NE.AND P1, PT, R18, 0x1, PT ;  /* 0x000000011200780c */ /* 0x010fc40003f25270 */
[----:B------:R-:W-:Y:S02]  /*2540*/  SEL R5, R11, R22, !P0 ;  /* 0x000000160b057207 */ /* 0x000fe40004000000 */
[----:B------:R-:W-:Y:S02]  /*2550*/  SEL R21, R9, R20, !P1 ;  /* 0x0000001409157207 */ /* 0x000fe40004800000 */
[----:B------:R-:W-:Y:S01]  /*2560*/  SEL R7, R13, R24, !P1 ;  /* 0x000000180d077207 */ /* 0x000fe20004800000 */
[----:B---3--:R-:W-:Y:S01]  /*2570*/  IMAD.HI.U32 R20, R19, R2, RZ ;  /* 0x0000000213147227 */ /* 0x008fe200078e00ff */
[----:B------:R-:W-:-:S03]  /*2580*/  IADD3 R17, PT, PT, -R5, RZ, RZ ;  /* 0x000000ff05117210 */ /* 0x000fc60007ffe1ff */
        /* <DEDUP_REMOVED lines=11> */
[----:B------:R-:W-:-:S04]  /*2640*/  @!P0 IMAD.HI.U32 R20, R7, R2, RZ ;  /* 0x0000000207148227 */ /* 0x000fc800078e00ff */
[----:B------:R-:W-:Y:S01]  /*2650*/  IMAD.MOV R2, RZ, RZ, -R6 ;  /* 0x000000ffff027224 */ /* 0x000fe200078e0a06 */
[----:B------:R-:W-:-:S03]  /*2660*/  @!P0 SHF.R.U32.HI R20, RZ, R3, R20 ;  /* 0x00000003ff148219 */ /* 0x000fc60000011614 */
[----:B------:R-:W-:Y:S01]  /*2670*/  IMAD R2, R26, R2, R5 ;  /* 0x000000021a027224 */ /* 0x000fe200078e0205 */
        /* <DEDUP_REMOVED lines=9> */
.L_x_41:
[----:B------:R-:W1:Y:S02]  /*2710*/  LDCU UR8, c[0x0][0xb30] ;  /* 0x00016600ff0877ac */ /* 0x000e640008000800 */
[----:B-1----:R-:W-:-:S09]  /*2720*/  UISETP.NE.AND UP0, UPT, UR8, 0x1, UPT ;  /* 0x000000010800788c */ /* 0x002fd2000bf05270 */
[----:B------:R-:W-:Y:S05]  /*2730*/  BRA.U UP0, `(.L_x_42) ;  /* 0x0000000100407547 */ /* 0x000fea000b800000 */
[----:B------:R-:W1:Y:S08]  /*2740*/  LDC.64 R4, c[0x0][0xb10] ;  /* 0x0002c400ff047b82 */ /* 0x000e700000000a00 */
[----:B------:R-:W2:Y:S08]  /*2750*/  LDC.64 R2, c[0x0][0xb18] ;  /* 0x0002c600ff027b82 */ /* 0x000eb00000000a00 */
[----:B------:R-:W4:Y:S08]  /*2760*/  LDC R6, c[0x0][0xb20] ;  /* 0x0002c800ff067b82 */ /* 0x000f300000000800 */
[----:B------:R-:W3:Y:S01]  /*2770*/  LDC R18, c[0x0][0xb0c] ;  /* 0x0002c300ff127b82 */ /* 0x000ee20000000800 */
[----:B-1----:R-:W-:-:S05]  /*2780*/  IMAD.HI.U32 R4, R13, R4, RZ ;  /* 0x000000040d047227 */ /* 0x002fca00078e00ff */
[----:B------:R-:W-:Y:S01]  /*2790*/  SHF.R.U32.HI R4, RZ, R5, R4 ;  /* 0x00000005ff047219 */ /* 0x000fe20000011604 */
[----:B--2---:R-:W-:Y:S01]  /*27a0*/  IMAD.HI.U32 R3, R11, R3, RZ ;  /* 0x000000030b037227 */ /* 0x004fe200078e00ff */
[----:B------:R-:W-:-:S04]  /*27b0*/  ISETP.NE.AND P0, PT, R2, 0x1, PT ;  /* 0x000000010200780c */ /* 0x000fc80003f05270 */
[----:B----4-:R-:W-:-:S04]  /*27c0*/  SHF.R.U32.HI R6, RZ, R6, R3 ;  /* 0x00000006ff067219 */ /* 0x010fc80000011603 */
[----:B------:R-:W-:Y:S02]  /*27d0*/  SEL R3, R11, R6, !P0 ;  /* 0x000000060b037207 */ /* 0x000fe40004000000 */
[----:B---3--:R-:W-:-:S04]  /*27e0*/  ISETP.NE.AND P1, PT, R18, 0x1, PT ;  /* 0x000000011200780c */ /* 0x008fc80003f25270 */
[----:B------:R-:W-:-:S05]  /*27f0*/  SEL R4, R13, R4, !P1 ;  /* 0x000000040d047207 */ /* 0x000fca0004800000 */
[----:B------:R-:W-:Y:S02]  /*2800*/  IMAD.IADD R5, R3, 0x1, -R4 ;  /* 0x0000000103057824 */ /* 0x000fe400078e0a04 */
[----:B------:R-:W-:Y:S02]  /*2810*/  IMAD.IADD R3, R4, 0x1, -R3 ;  /* 0x0000000104037824 */ /* 0x000fe400078e0a03 */
[----:B------:R-:W-:Y:S02]  /*2820*/  IMAD R13, R5, R18, R13 ;  /* 0x00000012050d7224 */ /* 0x000fe400078e020d */
[----:B------:R-:W-:-:S07]  /*2830*/  IMAD R11, R3, R2, R11 ;  /* 0x00000002030b7224 */ /* 0x000fce00078e020b */
.L_x_42:
[----:B------:R-:W-:Y:S01]  /*2840*/  VIADD R14, R14, 0x1 ;  /* 0x000000010e0e7836 */ /* 0x000fe20000000000 */
[----:B------:R-:W-:Y:S01]  /*2850*/  PLOP3.LUT P1, PT, PT, PT, PT, 0x80, 0x8 ;  /* 0x000000000008781c */ /* 0x000fe20003f2f070 */
[----:B------:R-:W-:Y:S02]  /*2860*/  IMAD.IADD R21, R13, 0x1, R60 ;  /* 0x000000010d157824 */ /* 0x000fe400078e023c */
[----:B------:R-:W-:Y:S01]  /*2870*/  IMAD.IADD R20, R11, 0x1, R58 ;  /* 0x000000010b147824 */ /* 0x000fe200078e023a */
[----:B------:R-:W-:-:S04]  /*2880*/  ISETP.NE.AND P0, PT, R14, 0x2, PT ;  /* 0x000000020e00780c */ /* 0x000fc80003f05270 */
[----:B------:R-:W-:Y:S02]  /*2890*/  SEL R3, RZ, 0x1, P0 ;  /* 0x00000001ff037807 */ /* 0x000fe40000000000 */
[----:B------:R-:W-:Y:S02]  /*28a0*/  SEL R14, R14, RZ, P0 ;  /* 0x000000ff0e0e7207 */ /* 0x000fe40000000000 */
[----:B------:R-:W-:Y:S01]  /*28b0*/  LOP3.LUT R12, R12, R3, RZ, 0x3c, !PT ;  /* 0x000000030c0c7212 */ /* 0x000fe200078e3cff */
[----:B------:R-:W-:Y:S06]  /*28c0*/  @P2 BRA `(.L_x_43) ;  /* 0xfffffff000642947 */ /* 0x000fec000383ffff */
[----:B------:R-:W-:Y:S01]  /*28d0*/  UIADD3 UR6, UPT, UPT, UR6, 0xd0, URZ ;  /* 0x000000d006067890 */ /* 0x000fe2000fffe0ff */
[----:B------:R-:W-:-:S03]  /*28e0*/  SHF.L.U32 R3, R15, 0x1f, RZ ;  /* 0x0000001f0f037819 */ /* 0x000fc600000006ff */
[----:B------:R-:W-:-:S09]  /*28f0*/  ULEA UR4, UR23, UR6, 0x3 ;  /* 0x0000000617047291 */ /* 0x000fd2000f8e18ff */
[----:B------:R-:W1:Y:S02]  /*2900*/  SYNCS.PHASECHK.TRANS64.TRYWAIT P0, [UR4], R3 ;  /* 0x00000003ff0075a7 */ /* 0x000e640008001104 */
[----:B-1----:R-:W-:Y:S05]  /*2910*/  @!P0 BRA `(.L_x_44) ;  /* 0x0000006c00b08947 */ /* 0x002fea0003800000 */
.L_x_177:
[----:B------:R-:W-:-:S04]  /*2920*/  UIADD3 UR5, UPT, UPT, UR23, 0x1, URZ ;  /* 0x0000000117057890 */ /* 0x000fc8000fffe0ff */
[----:B------:R-:W-:-:S04]  /*2930*/  UISETP.NE.AND UP0, UPT, UR5, 0x1a, UPT ;  /* 0x0000001a0500788c */ /* 0x000fc8000bf05270 */
[----:B------:R-:W-:Y:S02]  /*2940*/  USEL UR7, URZ, 0x1, UP0 ;  /* 0x00000001ff077887 */ /* 0x000fe40008000000 */
[----:B------:R-:W-:-:S04]  /*2950*/  USEL UR5, UR5, URZ, UP0 ;  /* 0x000000ff05057287 */ /* 0x000fc80008000000 */
[----:B------:R-:W-:Y:S01]  /*2960*/  ULEA UR4, UR5, UR6, 0x3 ;  /* 0x0000000605047291 */ /* 0x000fe2000f8e18ff */
[----:B------:R-:W-:-:S04]  /*2970*/  LOP3.LUT R2, R15, UR7, RZ, 0x3c, !PT ;  /* 0x000000070f027c12 */ /* 0x000fc8000f8e3cff */
[----:B-1----:R-:W-:-:S04]  /*2980*/  SHF.L.U32 R3, R2, 0x1f, RZ ;  /* 0x0000001f02037819 */ /* 0x002fc800000006ff */
[----:B------:R-:W1:Y:S02]  /*2990*/  SYNCS.PHASECHK.TRANS64.TRYWAIT P0, [UR4], R3 ;  /* 0x00000003ff0075a7 */ /* 0x000e640008001104 */
[----:B-1----:R-:W-:Y:S05]  /*29a0*/  @!P0 BRA `(.L_x_45) ;  /* 0x0000006c00a48947 */ /* 0x002fea0003800000 */
.L_x_179:
        /* <DEDUP_REMOVED lines=9> */
.L_x_181:
        /* <DEDUP_REMOVED lines=9> */
.L_x_183:
        /* <DEDUP_REMOVED lines=9> */
.L_x_185:
        /* <DEDUP_REMOVED lines=9> */
.L_x_187:
        /* <DEDUP_REMOVED lines=9> */
.L_x_189:
        /* <DEDUP_REMOVED lines=9> */
.L_x_191:
        /* <DEDUP_REMOVED lines=9> */
.L_x_193:
        /* <DEDUP_REMOVED lines=9> */
.L_x_195:
        /* <DEDUP_REMOVED lines=9> */
.L_x_197:
        /* <DEDUP_REMOVED lines=9> */
.L_x_199:
        /* <DEDUP_REMOVED lines=9> */
.L_x_201:
        /* <DEDUP_REMOVED lines=9> */
.L_x_203:
        /* <DEDUP_REMOVED lines=9> */
.L_x_205:
        /* <DEDUP_REMOVED lines=9> */
.L_x_207:
        /* <DEDUP_REMOVED lines=9> */
.L_x_209:
        /* <DEDUP_REMOVED lines=9> */
.L_x_211:
        /* <DEDUP_REMOVED lines=9> */
.L_x_213:
        /* <DEDUP_REMOVED lines=9> */
.L_x_215:
        /* <DEDUP_REMOVED lines=9> */
.L_x_217:
        /* <DEDUP_REMOVED lines=9> */
.L_x_219:
        /* <DEDUP_REMOVED lines=9> */
.L_x_221:
        /* <DEDUP_REMOVED lines=9> */
.L_x_223:
        /* <DEDUP_REMOVED lines=9> */
.L_x_225:
[----:B------:R-:W-:-:S04]  /*36a0*/  UIADD3 UR5, UPT, UPT, UR5, 0x1, URZ ;  /* 0x0000000105057890 */ /* 0x000fc8000fffe0ff */
[----:B------:R-:W-:-:S04]  /*36b0*/  UISETP.NE.AND UP0, UPT, UR5, 0x1a, UPT ;  /* 0x0000001a0500788c */ /* 0x000fc8000bf05270 */
[----:B------:R-:W-:Y:S02]  /*36c0*/  USEL UR4, URZ, 0x1, UP0 ;  /* 0x00000001ff047887 */ /* 0x000fe40008000000 */
[----:B------:R-:W-:-:S04]  /*36d0*/  USEL UR5, UR5, URZ, UP0 ;  /* 0x000000ff05057287 */ /* 0x000fc80008000000 */
[----:B------:R-:W-:Y:S01]  /*36e0*/  ULEA UR5, UR5, UR6, 0x3 ;  /* 0x0000000605057291 */ /* 0x000fe2000f8e18ff */
[----:B-1----:R-:W-:-:S04]  /*36f0*/  LOP3.LUT R3, R2, UR4, RZ, 0x3c, !PT ;  /* 0x0000000402037c12 */ /* 0x002fc8000f8e3cff */
[----:B------:R-:W-:Y:S01]  /*3700*/  SHF.L.U32 R3, R3, 0x1f, RZ ;  /* 0x0000001f03037819 */ /* 0x000fe200000006ff */
[----:B---3--:R-:W-:-:S07]  /*3710*/  IMAD.U32 R0, RZ, RZ, UR5 ;  /* 0x00000005ff007e24 */ /* 0x008fce000f8e00ff */
.L_x_69:
[----:B-1----:R1:W2:Y:S02]  /*3720*/  SYNCS.PHASECHK.TRANS64.TRYWAIT P0, [R0+URZ], R3 ;  /* 0x00000003000075a7 */ /* 0x0022a400080011ff */
[----:B--2---:R-:W-:Y:S05]  /*3730*/  @!P0 NANOSLEEP.SYNCS 0x989680 ;  /* 0x009896800000895d */ /* 0x004fea0003900000 */
[----:B------:R-:W2:Y:S02]  /*3740*/  @!P0 SYNCS.PHASECHK.TRANS64 P0, [R0+URZ], R3 ;  /* 0x00000003000085a7 */ /* 0x000ea400080010ff */
[----:B--2---:R-:W-:Y:S05]  /*3750*/  @P0 EXIT ;  /* 0x000000000000094d */ /* 0x004fea0003800000 */
[----:B------:R-:W-:Y:S05]  /*3760*/  BRA `(.L_x_69) ;  /* 0xfffffffc00ec7947 */ /* 0x000fea000383ffff */
.L_x_23:
[----:B------:R-:W-:-:S04]  /*3770*/  UISETP.NE.AND UP1, UPT, UR37, URZ, UPT ;  /* 0x000000ff2500728c */ /* 0x000fc8000bf25270 */
[----:B------:R-:W-:-:S09]  /*3780*/  UISETP.NE.OR UP1, UPT, UR10, 0x1, UP1 ;  /* 0x000000010a00788c */ /* 0x000fd20008f25670 */
[----:B------:R-:W-:Y:S05]  /*3790*/  BRA.U UP1, `(.L_x_70) ;  /* 0x00000005014c7547 */ /* 0x000fea000b800000 */
[----:B------:R-:W-:Y:S01]  /*37a0*/  HFMA2 R11, -RZ, RZ, 0, 0 ;  /* 0x00000000ff0b7431 */ /* 0x000fe200000001ff */
[----:B------:R-:W-:Y:S01]  /*37b0*/  ISETP.GE.U32.AND P2, PT, R10, 0x2, PT ;  /* 0x000000020a00780c */ /* 0x000fe20003f46070 */
[----:B------:R-:W-:Y:S01]  /*37c0*/  IMAD.MOV.U32 R12, RZ, RZ, 0x1 ;  /* 0x00000001ff0c7424 */ /* 0x000fe200078e00ff */
[----:B------:R-:W-:Y:S01]  /*37d0*/  CS2R R8, SRZ ;  /* 0x0000000000087805 */ /* 0x000fe2000001ff00 */
[----:B------:R-:W-:Y:S01]  /*37e0*/  IMAD.MOV.U32 R3, RZ, RZ, RZ ;  /* 0x000000ffff037224 */ /* 0x000fe200078e00ff */
[----:B------:R-:W-:Y:S01]  /*37f0*/  UMOV UR4, 0x400 ;  /* 0x0000040000047882 */ /* 0x000fe20000000000 */
[----:B------:R-:W-:Y:S01]  /*3800*/  UMOV UR6, URZ ;  /* 0x000000ff00067c82 */ /* 0x000fe20008000000 */
[----:B------:R-:W-:-:S12]  /*3810*/  ULEA UR37, UR37, UR4, 0x18 ;  /* 0x0000000425257291 */ /* 0x000fd8000f8ec0ff */
.L_x_74:
[----:B------:R-:W-:Y:S02]  /*3820*/  LEA R0, R3, UR37, 0x3 ;  /* 0x0000002503007c11 */ /* 0x000fe4000f8e18ff */
[----:B------:R-:W-:-:S03]  /*3830*/  SHF.L.U32 R5, R8, 0x1f, RZ ;  /* 0x0000001f08057819 */ /* 0x000fc600000006ff */
[----:B------:R-:W-:Y:S01]  /*3840*/  VIADD R4, R0, 0x260 ;  /* 0x0000026000047836 */ /* 0x000fe20000000000 */
[----:B------:R-:W1:Y:S02]  /*3850*/  SYNCS.PHASECHK.TRANS64.TRYWAIT P0, [R0+URZ+0x250], R5 ;  /* 0x00025005000075a7 */ /* 0x000e6400080011ff */
[----:B-1----:R-:W-:Y:S05]  /*3860*/  @!P0 BRA `(.L_x_71) ;  /* 0x0000006800348947 */ /* 0x002fea0003800000 */
.L_x_226:
[----:B------:R-:W-:Y:S01]  /*3870*/  ULEA UR5, UR6, UR37, 0x3 ;  /* 0x0000002506057291 */ /* 0x000fe2000f8e18ff */
[----:B------:R-:W-:Y:S01]  /*3880*/  PRMT R4, RZ, 0x654, R4 ;  /* 0x00000654ff047816 */ /* 0x000fe20000000004 */
[----:B-1----:R-:W-:Y:S01]  /*3890*/  @!P2 IMAD.MOV.U32 R5, RZ, RZ, 0x10 ;  /* 0x00000010ff05a424 */ /* 0x002fe200078e00ff */
[----:B------:R-:W-:Y:S01]  /*38a0*/  SHF.L.U32 R7, R12, 0x1f, RZ ;  /* 0x0000001f0c077819 */ /* 0x000fe200000006ff */
[----:B------:R-:W-:Y:S01]  /*38b0*/  UIADD3 UR4, UPT, UPT, UR5, 0x1f0, URZ ;  /* 0x000001f005047890 */ /* 0x000fe2000fffe0ff */
[----:B------:R1:W-:Y:S05]  /*38c0*/  SYNCS.ARRIVE.TRANS64.RED.A1T0 RZ, [R4+URZ], RZ ;  /* 0x000000ff04ff79a7 */ /* 0x0003ea00081004ff */
[----:B------:R-:W-:Y:S01]  /*38d0*/  IMAD.U32 R13, RZ, RZ, UR4 ;  /* 0x00000004ff0d7e24 */ /* 0x000fe2000f8e00ff */
[----:B------:R-:W2:Y:S04]  /*38e0*/  SYNCS.PHASECHK.TRANS64.TRYWAIT P0, [UR5+0x200], R7 ;  /* 0x00020007ff0075a7 */ /* 0x000ea80008001105 */
[----:B------:R-:W-:Y:S01]  /*38f0*/  PRMT R13, R10, 0x654, R13 ;  /* 0x000006540a0d7816 */ /* 0x000fe2000000000d */
[----:B-12---:R-:W-:Y:S06]  /*3900*/  @!P0 BRA `(.L_x_72) ;  /* 0x0000006800208947 */ /* 0x006fec0003800000 */
.L_x_228:
[----:B------:R-:W-:Y:S01]  /*3910*/  ULEA UR4, UR6, UR37, 0x4 ;  /* 0x0000002506047291 */ /* 0x000fe2000f8e20ff */
[----:B------:R-:W-:Y:S01]  /*3920*/  SEL R2, R13, R2, !P2 ;  /* 0x000000020d027207 */ /* 0x000fe20005000000 */
[----:B------:R-:W-:Y:S01]  /*3930*/  UIADD3 UR5, UPT, UPT, UR5, 0x1f0, URZ ;  /* 0x000001f005057890 */ /* 0x000fe2000fffe0ff */
[----:B-1----:R-:W-:Y:S01]  /*3940*/  LEA R0, R11, UR37, 0x3 ;  /* 0x000000250b007c11 */ /* 0x002fe2000f8e18ff */
[----:B------:R-:W-:Y:S01]  /*3950*/  UIADD3 UR4, UPT, UPT, UR4, 0x280, URZ ;  /* 0x0000028004047890 */ /* 0x000fe2000fffe0ff */
[----:B------:R1:W-:Y:S01]  /*3960*/  @!P2 SYNCS.ARRIVE.TRANS64.RED RZ, [R2+URZ], R5 ;  /* 0x0000000502ffa9a7 */ /* 0x0003e200080004ff */
[----:B------:R-:W-:Y:S01]  /*3970*/  UIADD3 UR6, UPT, UPT, UR6, 0x1, URZ ;  /* 0x0000000106067890 */ /* 0x000fe2000fffe0ff */
[----:B------:R-:W-:-:S03]  /*3980*/  VIADD R3, R3, 0x1 ;  /* 0x0000000103037836 */ /* 0x000fc60000000000 */
[----:B------:R-:W-:Y:S02]  /*3990*/  UISETP.NE.AND UP0, UPT, UR6, 0x2, UPT ;  /* 0x000000020600788c */ /* 0x000fe4000bf05270 */
[----:B------:R-:W-:Y:S01]  /*39a0*/  ISETP.NE.AND P0, PT, R3, 0x2, PT ;  /* 0x000000020300780c */ /* 0x000fe20003f05270 */
[----:B------:R-:W-:Y:S06]  /*39b0*/  UGETNEXTWORKID.BROADCAST [UR4], [UR5] ;  /* 0x00000000040073ca */ /* 0x000fec0008000100 */
[----:B------:R-:W-:Y:S02]  /*39c0*/  USEL UR4, URZ, 0x1, UP0 ;  /* 0x00000001ff047887 */ /* 0x000fe40008000000 */
[----:B------:R-:W-:-:S04]  /*39d0*/  USEL UR6, UR6, URZ, UP0 ;  /* 0x000000ff06067287 */ /* 0x000fc80008000000 */
[----:B------:R-:W-:Y:S02]  /*39e0*/  LOP3.LUT R12, R12, UR4, RZ, 0x3c, !PT ;  /* 0x000000040c0c7c12 */ /* 0x000fe4000f8e3cff */
[----:B-1----:R-:W-:-:S04]  /*39f0*/  SHF.L.U32 R5, R9, 0x1f, RZ ;  /* 0x0000001f09057819 */ /* 0x002fc800000006ff */
[----:B------:R-:W1:Y:S02]  /*3a00*/  SYNCS.PHASECHK.TRANS64.TRYWAIT P1, [R0+URZ+0x1f0], R5 ;  /* 0x0001f005000075a7 */ /* 0x000e6400080211ff */
[----:B-1----:R-:W-:Y:S05]  /*3a10*/  @!P1 BRA `(.L_x_73) ;  /* 0x0000006400f49947 */ /* 0x002fea0003800000 */
.L_x_229:
[----:B------:R-:W-:Y:S01]  /*3a20*/  LEA R4, R11, UR37, 0x4 ;  /* 0x000000250b047c11 */ /* 0x000fe2000f8e20ff */
[----:B-1----:R-:W-:Y:S01]  /*3a30*/  VIADD R0, R0, 0x200 ;  /* 0x0000020000007836 */ /* 0x002fe20000000000 */
[----:B------:R-:W-:Y:S01]  /*3a40*/  SEL R3, R3, RZ, P0 ;  /* 0x000000ff03037207 */ /* 0x000fe20000000000 */
[----:B------:R-:W-:-:S03]  /*3a50*/  VIADD R11, R11, 0x1 ;  /* 0x000000010b0b7836 */ /* 0x000fc60000000000 */
[----:B------:R-:W1:Y:S01]  /*3a60*/  LDS.128 R4, [R4+0x280] ;  /* 0x0002800004047984 */ /* 0x000e620000000c00 */
[----:B------:R-:W-:Y:S02]  /*3a70*/  PRMT R0, RZ, 0x654, R0 ;  /* 0x00000654ff007816 */ /* 0x000fe40000000000 */
[C---:B------:R-:W-:Y:S01]  /*3a80*/  ISETP.NE.AND P1, PT, R11.reuse, 0x2, PT ;  /* 0x000000020b00780c */ /* 0x040fe20003f25270 */
[----:B------:R-:W-:Y:S01]  /*3a90*/  @!PT LDS RZ, [RZ] ;  /* 0x00000000fffff984 */ /* 0x000fe20000000800 */
[----:B------:R-:W-:Y:S01]  /*3aa0*/  @!PT LDS RZ, [RZ] ;  /* 0x00000000fffff984 */ /* 0x000fe20000000800 */
[----:B------:R-:W-:Y:S01]  /*3ab0*/  @!PT LDS RZ, [RZ] ;  /* 0x00000000fffff984 */ /* 0x000fe20000000800 */
[----:B------:R-:W-:Y:S01]  /*3ac0*/  @!PT LDS RZ, [RZ] ;  /* 0x00000000fffff984 */ /* 0x000fe20000000800 */
[----:B------:R2:W-:Y:S06]  /*3ad0*/  MEMBAR.ALL.CTA ;  /* 0x0000000000007992 */ /* 0x0005ec0000008000 */
[----:B--2---:R-:W2:Y:S01]  /*3ae0*/  FENCE.VIEW.ASYNC.S ;  /* 0x00000000000073c6 */ /* 0x004ea20000000000 */
[----:B------:R-:W-:Y:S01]  /*3af0*/  SEL R11, R11, RZ, P1 ;  /* 0x000000ff0b0b7207 */ /* 0x000fe20000800000 */
[----:B--2---:R2:W-:Y:S01]  /*3b00*/  SYNCS.ARRIVE.TRANS64.RED.A1T0 RZ, [R0+URZ], RZ ;  /* 0x000000ff00ff79a7 */ /* 0x0045e200081004ff */
[----:B-1----:R-:W-:-:S02]  /*3b10*/  LOP3.LUT P3, RZ, R6, 0x1, RZ, 0xc0, !PT ;  /* 0x0000000106ff7812 */ /* 0x002fc4000786c0ff */
[----:B------:R-:W-:-:S04]  /*3b20*/  SEL R5, RZ, 0x1, P0 ;  /* 0x00000001ff057807 */ /* 0x000fc80000000000 */
[----:B------:R-:W-:Y:S02]  /*3b30*/  LOP3.LUT R8, R8, R5, RZ, 0x3c, !PT ;  /* 0x0000000508087212 */ /* 0x000fe400078e3cff */
[----:B--2---:R-:W-:-:S04]  /*3b40*/  SEL R0, RZ, 0x1, P1 ;  /* 0x00000001ff007807 */ /* 0x004fc80000800000 */
[----:B------:R-:W-:Y:S01]  /*3b50*/  LOP3.LUT R9, R9, R0, RZ, 0x3c, !PT ;  /* 0x0000000009097212 */ /* 0x000fe200078e3cff */
[----:B------:R-:W-:Y:S06]  /*3b60*/  @P3 BRA `(.L_x_74) ;  /* 0xfffffffc002c3947 */ /* 0x000fec000383ffff */
[----:B------:R-:W-:Y:S01]  /*3b70*/  ULEA UR5, UR6, UR37, 0x3 ;  /* 0x0000002506057291 */ /* 0x000fe2000f8e18ff */
[----:B------:R-:W-:-:S08]  /*3b80*/  SHF.L.U32 R3, R12, 0x1f, RZ ;  /* 0x0000001f0c037819 */ /* 0x000fd000000006ff */
[----:B------:R-:W1:Y:S02]  /*3b90*/  SYNCS.PHASECHK.TRANS64 P0, [UR5+0x200], R3 ;  /* 0x00020003ff0075a7 */ /* 0x000e640008001005 */
[----:B-1----:R-:W-:Y:S05]  /*3ba0*/  @P0 BRA `(.L_x_75) ;  /* 0x0000000000080947 */ /* 0x002fea0003800000 */
[----:B------:R-:W1:Y:S02]  /*3bb0*/  SYNCS.PHASECHK.TRANS64.TRYWAIT P0, [UR5+0x200], R3 ;  /* 0x00020003ff0075a7 */ /* 0x000e640008001105 */
[----:B-1----:R-:W-:Y:S05]  /*3bc0*/  @!P0 BRA `(.L_x_76) ;  /* 0x00000064009c8947 */ /* 0x002fea0003800000 */
.L_x_75:
[----:B------:R-:W-:-:S04]  /*3bd0*/  UIADD3 UR4, UPT, UPT, UR6, 0x1, URZ ;  /* 0x0000000106047890 */ /* 0x000fc8000fffe0ff */
[----:B------:R-:W-:-:S04]  /*3be0*/  UISETP.NE.AND UP0, UPT, UR4, 0x2, UPT ;  /* 0x000000020400788c */ /* 0x000fc8000bf05270 */
[----:B------:R-:W-:Y:S02]  /*3bf0*/  USEL UR7, URZ, 0x1, UP0 ;  /* 0x00000001ff077887 */ /* 0x000fe40008000000 */
[----:B------:R-:W-:-:S04]  /*3c00*/  USEL UR4, UR4, URZ, UP0 ;  /* 0x000000ff04047287 */ /* 0x000fc80008000000 */
[----:B------:R-:W-:Y:S01]  /*3c10*/  ULEA UR4, UR4, UR37, 0x3 ;  /* 0x0000002504047291 */ /* 0x000fe2000f8e18ff */
[----:B-1----:R-:W-:-:S04]  /*3c20*/  LOP3.LUT R3, R12, UR7, RZ, 0x3c, !PT ;  /* 0x000000070c037c12 */ /* 0x002fc8000f8e3cff */
[----:B------:R-:W-:-:S04]  /*3c30*/  SHF.L.U32 R0, R3, 0x1f, RZ ;  /* 0x0000001f03007819 */ /* 0x000fc800000006ff */
[----:B------:R-:W1:Y:S02]  /*3c40*/  SYNCS.PHASECHK.TRANS64 P0, [UR4+0x200], R0 ;  /* 0x00020000ff0075a7 */ /* 0x000e640008001004 */
[----:B-1----:R-:W-:Y:S05]  /*3c50*/  @P0 EXIT ;  /* 0x000000000000094d */ /* 0x002fea0003800000 */
[----:B------:R-:W-:Y:S02]  /*3c60*/  SHF.L.U32 R3, R3, 0x1f, RZ ;  /* 0x0000001f03037819 */ /* 0x000fe400000006ff */
[----:B------:R-:W-:-:S07]  /*3c70*/  MOV R0, UR4 ;  /* 0x0000000400007c02 */ /* 0x000fce0008000f00 */
.L_x_77:
[----:B-1----:R1:W2:Y:S02]  /*3c80*/  SYNCS.PHASECHK.TRANS64.TRYWAIT P0, [R0+URZ+0x200], R3 ;  /* 0x00020003000075a7 */ /* 0x0022a400080011ff */
[----:B--2---:R-:W-:Y:S05]  /*3c90*/  @!P0 NANOSLEEP.SYNCS 0x989680 ;  /* 0x009896800000895d */ /* 0x004fea0003900000 */
[----:B------:R-:W2:Y:S02]  /*3ca0*/  @!P0 SYNCS.PHASECHK.TRANS64 P0, [R0+URZ+0x200], R3 ;  /* 0x00020003000085a7 */ /* 0x000ea400080010ff */
[----:B--2---:R-:W-:Y:S05]  /*3cb0*/  @P0 EXIT ;  /* 0x000000000000094d */ /* 0x004fea0003800000 */
[----:B------:R-:W-:Y:S05]  /*3cc0*/  BRA `(.L_x_77) ;  /* 0xfffffffc00ec7947 */ /* 0x000fea000383ffff */
.L_x_70:
[----:B------:R-:W-:Y:S05]  /*3cd0*/  BRA.U UP4, `(.L_x_78) ;  /* 0x0000001104a07547 */ /* 0x000fea000b800000 */
[----:B------:R-:W-:Y:S01]  /*3ce0*/  UMOV UR6, 0x40 ;  /* 0x0000004000067882 */ /* 0x000fe20000000000 */
[----:B------:R-:W-:Y:S01]  /*3cf0*/  NOP ;  /* 0x0000000000007918 */ /* 0x000fe20000000000 */
[----:B------:R-:W-:Y:S01]  /*3d00*/  ULEA UR6, UR37, UR6, 0x18 ;  /* 0x0000000625067291 */ /* 0x000fe2000f8ec0ff */
[----:B------:R-:W-:Y:S02]  /*3d10*/  UMOV UR7, 0x400 ;  /* 0x0000040000077882 */ /* 0x000fe40000000000 */
[----:B------:R-:W-:-:S06]  /*3d20*/  ULEA UR37, UR37, UR7, 0x18 ;  /* 0x0000000725257291 */ /* 0x000fcc000f8ec0ff */
[----:B------:R-:W1:Y:S02]  /*3d30*/  LDS.U8 R2, [UR6+0x1c] ;  /* 0x00001c06ff027984 */ /* 0x000e640008000000 */
[----:B-1----:R-:W-:-:S13]  /*3d40*/  ISETP.NE.AND P0, PT, R2, RZ, PT ;  /* 0x000000ff0200720c */ /* 0x002fda0003f05270 */
[----:B------:R-:W-:Y:S05]  /*3d50*/  @P0 BRA `(.L_x_79) ;  /* 0x0000000400080947 */ /* 0x000fea0003800000 */
[----:B------:R-:W-:Y:S02]  /*3d60*/  UISETP.NE.U32.AND UP0, UPT, UR5, 0x1, UPT ;  /* 0x000000010500788c */ /* 0x000fe4000bf05070 */
[----:B------:R-:W-:-:S07]  /*3d70*/  UIADD3 UR8, UPT, UPT, UR6, 0x8, URZ ;  /* 0x0000000806087890 */ /* 0x000fce000fffe0ff */
[----:B------:R-:W-:Y:S05]  /*3d80*/  BRA.U !UP0, `(.L_x_80) ;  /* 0x00000001089c7547 */ /* 0x000fea000b800000 */
[----:B------:R-:W-:Y:S01]  /*3d90*/  ELECT P0, URZ, PT ;  /* 0x0000000000ff782f */ /* 0x000fe20003800000 */
[----:B------:R-:W-:-:S12]  /*3da0*/  BSSY B0, `(.L_x_80) ;  /* 0x0000025000007945 */ /* 0x000fd80003800000 */
[----:B------:R-:W-:Y:S05]  /*3db0*/  @!P0 BRA `(.L_x_81) ;  /* 0x00000000008c8947 */ /* 0x000fea0003800000 */
[----:B------:R-:W-:-:S05]  /*3dc0*/  UMOV UR7, 0x10 ;  /* 0x0000001000077882 */ /* 0x000fca0000000000 */
[----:B------:R-:W-:Y:S04]  /*3dd0*/  DEPBAR.LE SB1, 0x36 ;  /* 0x00009d800000791a */ /* 0x000fe80000000000 */
[----:B------:R-:W1:Y:S02]  /*3de0*/  UTCATOMSWS.2CTA.FIND_AND_SET.ALIGN UP1, UR7, UR7 ;  /* 0x00000007000775e3 */ /* 0x000e640008220800 */
[----:B-1----:R-:W-:Y:S01]  /*3df0*/  MOV R11, UR7 ;  /* 0x00000007000b7c02 */ /* 0x002fe20008000f00 */
[----:B------:R-:W-:Y:S06]  /*3e00*/  BRA.U UP1, `(.L_x_82) ;  /* 0x0000000101187547 */ /* 0x000fec000b800000 */
.L_x_83:
[----:B------:R-:W-:Y:S05]  /*3e10*/  NANOSLEEP 0x64 ;  /* 0x000000640000795d */ /* 0x000fea0003800000 */
[----:B------:R-:W-:-:S05]  /*3e20*/  UMOV UR7, 0x10 ;  /* 0x0000001000077882 */ /* 0x000fca0000000000 */
[----:B------:R-:W-:Y:S04]  /*3e30*/  DEPBAR.LE SB1, 0x36 ;  /* 0x00009d800000791a */ /* 0x000fe80000000000 */
[----:B------:R-:W1:Y:S02]  /*3e40*/  UTCATOMSWS.2CTA.FIND_AND_SET.ALIGN UP1, UR7, UR7 ;  /* 0x00000007000775e3 */ /* 0x000e640008220800 */
[----:B-1----:R-:W-:Y:S01]  /*3e50*/  MOV R11, UR7 ;  /* 0x00000007000b7c02 */ /* 0x002fe20008000f00 */
[----:B------:R-:W-:Y:S05]  /*3e60*/  BRA.U !UP1, `(.L_x_83) ;  /* 0xfffffffd09e87547 */ /* 0x000fea000b83ffff */
.L_x_82:
[----:B------:R-:W1:Y:S01]  /*3e70*/  LDS R5, [UR6+0x10] ;  /* 0x00001006ff057984 */ /* 0x000e620008000800 */
[----:B------:R-:W-:Y:S01]  /*3e80*/  IMAD.U32 R3, RZ, RZ, UR37 ;  /* 0x00000025ff037e24 */ /* 0x000fe2000f8e00ff */
[----:B------:R-:W-:-:S03]  /*3e90*/  MOV R2, UR4 ;  /* 0x0000000400027c02 */ /* 0x000fc60008000f00 */
[----:B------:R-:W-:Y:S01]  /*3ea0*/  VIADD R3, R3, 0x2a0 ;  /* 0x000002a003037836 */ /* 0x000fe20000000000 */
[----:B-1----:R-:W-:-:S04]  /*3eb0*/  SHF.L.U32 R5, R5, 0x1f, RZ ;  /* 0x0000001f05057819 */ /* 0x002fc800000006ff */
[----:B------:R-:W1:Y:S02]  /*3ec0*/  SYNCS.PHASECHK.TRANS64.TRYWAIT P0, [UR6+0x8], R5 ;  /* 0x00000805ff0075a7 */ /* 0x000e640008001106 */
[----:B-1----:R-:W-:Y:S05]  /*3ed0*/  @P0 BRA `(.L_x_84) ;  /* 0x0000000000080947 */ /* 0x002fea0003800000 */
[----:B------:R-:W1:Y:S02]  /*3ee0*/  SYNCS.PHASECHK.TRANS64.TRYWAIT P0, [UR6+0x8], R5 ;  /* 0x00000805ff0075a7 */ /* 0x000e640008001106 */
[----:B-1----:R-:W-:Y:S05]  /*3ef0*/  @!P0 BRA `(.L_x_85) ;  /* 0x0000006000e88947 */ /* 0x002fea0003800000 */
.L_x_84:
[----:B-1----:R-:W-:Y:S01]  /*3f00*/  HFMA2 R4, -RZ, RZ, 0, 5.9604644775390625e-08 ;  /* 0x00000001ff047431 */ /* 0x002fe200000001ff */
[----:B------:R-:W-:Y:S01]  /*3f10*/  UPRMT UR7, UR4, 0x654, UR8 ;  /* 0x0000065404077896 */ /* 0x000fe20008000008 */
[----:B------:R-:W-:Y:S01]  /*3f20*/  IMAD.MOV.U32 R6, RZ, RZ, 0xffff ;  /* 0x0000ffffff067424 */ /* 0x000fe200078e00ff */
[----:B------:R-:W-:Y:S01]  /*3f30*/  PRMT R2, R2, 0x654, R3 ;  /* 0x0000065402027816 */ /* 0x000fe20000000003 */
[----:B------:R-:W-:Y:S02]  /*3f40*/  IMAD.MOV.U32 R5, RZ, RZ, 0x4 ;  /* 0x00000004ff057424 */ /* 0x000fe400078e00ff */
[----:B------:R-:W-:Y:S01]  /*3f50*/  IMAD.SHL.U32 R9, R11, 0x20, RZ ;  /* 0x000000200b097824 */ /* 0x000fe200078e00ff */
[----:B------:R-:W-:Y:S02]  /*3f60*/  MOV R3, UR7 ;  /* 0x0000000700037c02 */ /* 0x000fe40008000f00 */
[-C--:B------:R-:W-:Y:S01]  /*3f70*/  SHF.L.U32 R7, R6, R11.reuse, RZ ;  /* 0x0000000b06077219 */ /* 0x080fe200000006ff */
[----:B------:R1:W-:Y:S01]  /*3f80*/  SYNCS.ARRIVE.TRANS64.RED RZ, [UR7], R5 ;  /* 0x00000005ffff79a7 */ /* 0x0003e20008000407 */
[----:B------:R-:W-:Y:S01]  /*3f90*/  SHF.L.U32 R6, R4, R11, RZ ;  /* 0x0000000b04067219 */ /* 0x000fe200000006ff */
[----:B------:R1:W-:Y:S04]  /*3fa0*/  STS [UR37+0x2a0], R9 ;  /* 0x0002a009ff007988 */ /* 0x0003e80008000825 */
[----:B------:R1:W-:Y:S04]  /*3fb0*/  STAS [R2.64], R11 ;  /* 0x0000000b02007dbd */ /* 0x0003e8000c0008ff */
[----:B------:R1:W-:Y:S04]  /*3fc0*/  ATOMS.OR RZ, [UR6+0x14], R7 ;  /* 0x00001407ffff798c */ /* 0x0003e8000b000006 */
[----:B------:R1:W-:Y:S04]  /*3fd0*/  ATOMS.OR RZ, [UR6+0x18], R6 ;  /* 0x00001806ffff798c */ /* 0x0003e8000b000006 */
[----:B------:R1:W-:Y:S02]  /*3fe0*/  ATOMS.XOR RZ, [UR6+0x10], R4 ;  /* 0x00001004ffff798c */ /* 0x0003e4000b800006 */
.L_x_81:
[----:B------:R-:W-:Y:S05]  /*3ff0*/  BSYNC B0 ;  /* 0x0000000000007941 */ /* 0x000fea0003800000 */
.L_x_80:
[----:B------:R-:W-:Y:S05]  /*4000*/  BRA.U UP0, `(.L_x_86) ;  /* 0x00000001006c7547 */ /* 0x000fea000b800000 */
[----:B------:R-:W-:-:S03]  /*4010*/  UMOV UR7, 0xffffffff ;  /* 0xffffffff00077882 */ /* 0x000fc60000000000 */
[----:B------:R-:W-:Y:S05]  /*4020*/  BRA.DIV UR7, `(.L_x_87) ;  /* 0x0000006207b47947 */ /* 0x000fea000b800000 */
[----:B------:R-:W-:-:S13]  /*4030*/  ELECT P6, URZ, PT ;  /* 0x0000000000ff782f */ /* 0x000fda00038c0000 */
.L_x_233:
[----:B------:R-:W-:Y:S05]  /*4040*/  @!P6 BRA `(.L_x_86) ;  /* 0x00000000005ce947 */ /* 0x000fea0003800000 */
[----:B-1----:R-:W1:Y:S02]  /*4050*/  LDS R3, [UR6+0x10] ;  /* 0x00001006ff037984 */ /* 0x002e640008000800 */
[----:B-1----:R-:W-:-:S04]  /*4060*/  SHF.L.U32 R3, R3, 0x1f, RZ ;  /* 0x0000001f03037819 */ /* 0x002fc800000006ff */
[----:B------:R-:W1:Y:S02]  /*4070*/  SYNCS.PHASECHK.TRANS64.TRYWAIT P0, [UR6+0x8], R3 ;  /* 0x00000803ff0075a7 */ /* 0x000e640008001106 */
[----:B-1----:R-:W-:Y:S05]  /*4080*/  @P0 BRA `(.L_x_88) ;  /* 0x0000000000080947 */ /* 0x002fea0003800000 */
[----:B------:R-:W1:Y:S02]  /*4090*/  SYNCS.PHASECHK.TRANS64.TRYWAIT P0, [UR6+0x8], R3 ;  /* 0x00000803ff0075a7 */ /* 0x000e640008001106 */
[----:B-1----:R-:W-:Y:S05]  /*40a0*/  @!P0 BRA `(.L_x_89) ;  /* 0x0000006000b48947 */ /* 0x002fea0003800000 */
.L_x_88:
[----:B------:R-:W2:Y:S01]  /*40b0*/  LDS R5, [UR37+0x2a0] ;  /* 0x0002a025ff057984 */ /* 0x000ea20008000800 */
[----:B-1----:R-:W-:Y:S02]  /*40c0*/  HFMA2 R2, -RZ, RZ, 0, 5.9604644775390625e-08 ;  /* 0x00000001ff027431 */ /* 0x002fe400000001ff */
[----:B------:R-:W-:Y:S01]  /*40d0*/  IMAD.MOV.U32 R3, RZ, RZ, 0xffff ;  /* 0x0000ffffff037424 */ /* 0x000fe200078e00ff */
[----:B------:R-:W-:Y:S01]  /*40e0*/  UPRMT UR7, UR4, 0x654, UR8 ;  /* 0x0000065404077896 */ /* 0x000fe20008000008 */
[----:B--2---:R-:W-:-:S03]  /*40f0*/  IMAD.SHL.U32 R4, R5, 0x20, RZ ;  /* 0x0000002005047824 */ /* 0x004fc600078e00ff */
[-C--:B------:R-:W-:Y:S02]  /*4100*/  SHF.L.U32 R3, R3, R5.reuse, RZ ;  /* 0x0000000503037219 */ /* 0x080fe400000006ff */
[----:B------:R-:W-:Y:S01]  /*4110*/  SHF.L.U32 R5, R2, R5, RZ ;  /* 0x0000000502057219 */ /* 0x000fe200000006ff */
[----:B------:R2:W-:Y:S04]  /*4120*/  STS [UR37+0x2a0], R4 ;  /* 0x0002a004ff007988 */ /* 0x0005e80008000825 */
[----:B------:R2:W-:Y:S04]  /*4130*/  ATOMS.OR RZ, [UR6+0x14], R3 ;  /* 0x00001403ffff798c */ /* 0x0005e8000b000006 */
[----:B------:R2:W-:Y:S01]  /*4140*/  ATOMS.OR RZ, [UR6+0x18], R5 ;  /* 0x00001805ffff798c */ /* 0x0005e2000b000006 */
[----:B------:R-:W-:Y:S03]  /*4150*/  SYNCS.ARRIVE.TRANS64.RED.A1T0 RZ, [UR7], RZ ;  /* 0x000000ffffff79a7 */ /* 0x000fe60008100407 */
[----:B------:R2:W-:Y:S01]  /*4160*/  ATOMS.XOR RZ, [UR6+0x10], R2 ;  /* 0x00001002ffff798c */ /* 0x0005e2000b800006 */
[----:B------:R-:W-:Y:S05]  /*4170*/  BRA `(.L_x_86) ;  /* 0x0000000000107947 */ /* 0x000fea0003800000 */
.L_x_79:
[----:B------:R-:W-:-:S05]  /*4180*/  MOV R2, 0xffffffff ;  /* 0xffffffff00027802 */ /* 0x000fca0000000f00 */
[----:B------:R1:W-:Y:S02]  /*4190*/  STS [UR37+0x2a0], R2 ;  /* 0x0002a002ff007988 */ /* 0x0003e40008000825 */
[----:B-1----:R-:W-:Y:S02]  /*41a0*/  MOV R2, 0x41c0 ;  /* 0x000041c000027802 */ /* 0x002fe40000000f00 */
[----:B-----5:R-:W-:Y:S05]  /*41b0*/  CALL.REL.NOINC `($__internal_1_$__cuda_sm10x_tcgen05_guardrail_trap_phase_invalid_during_alloc) ;  /* 0x0000006800887944 */ /* 0x020fea0003c00000 */
.L_x_86:
[----:B------:R-:W-:Y:S05]  /*41c0*/  WARPSYNC.ALL ;  /* 0x0000000000007948 */ /* 0x000fea0003800000 */
[----:B------:R-:W3:Y:S01]  /*41d0*/  S2UR UR8, SR_CgaCtaId ;  /* 0x00000000000879c3 */ /* 0x000ee20000008800 */
[----:B------:R-:W-:Y:S01]  /*41e0*/  UMOV UR6, 0x400 ;  /* 0x0000040000067882 */ /* 0x000fe20000000000 */
[----:B------:R-:W-:-:S06]  /*41f0*/  NOP ;  /* 0x0000000000007918 */ /* 0x000fcc0000000000 */
[----:B------:R-:W-:Y:S06]  /*4200*/  BAR.ARV 0x6, 0xa0 ;  /* 0x0182800000007b1d */ /* 0x000fec0000002000 */
[----:B------:R-:W-:Y:S01]  /*4210*/  LOP3.LUT R0, R0, 0xffff, RZ, 0xc0, !PT ;  /* 0x0000ffff00007812 */ /* 0x000fe200078ec0ff */
[----:B-1----:R-:W-:Y:S01]  /*4220*/  IMAD.MOV.U32 R9, RZ, RZ, 0x1 ;  /* 0x00000001ff097424 */ /* 0x002fe200078e00ff */
[----:B------:R-:W-:Y:S01]  /*4230*/  LOP3.LUT R8, R8, 0xffff, RZ, 0xc0, !PT ;  /* 0x0000ffff08087812 */ /* 0x000fe200078ec0ff */
[----:B------:R-:W-:Y:S01]  /*4240*/  UMOV UR22, URZ ;  /* 0x000000ff00167c82 */ /* 0x000fe20008000000 */
[----:B------:R-:W-:Y:S01]  /*4250*/  R2UR UR12, R0 ;  /* 0x00000000000c72ca */ /* 0x000fe200000e0000 */
[----:B------:R-:W-:Y:S01]  /*4260*/  UMOV UR21, URZ ;  /* 0x000000ff00157c82 */ /* 0x000fe20008000000 */
[----:B------:R-:W-:Y:S01]  /*4270*/  R2UR UR13, R8 ;  /* 0x00000000080d72ca */ /* 0x000fe200000e0000 */
[----:B------:R-:W-:Y:S01]  /*4280*/  IMAD.MOV.U32 R8, RZ, RZ, RZ ;  /* 0x000000ffff087224 */ /* 0x000fe200078e00ff */
[----:B------:R-:W-:Y:S01]  /*4290*/  UMOV UR20, URZ ;  /* 0x000000ff00147c82 */ /* 0x000fe20008000000 */
[----:B------:R-:W-:-:S02]  /*42a0*/  UISETP.NE.AND UP2, UPT, UR5, URZ, UPT ;  /* 0x000000ff0500728c */ /* 0x000fc4000bf45270 */
[----:B---3--:R-:W-:Y:S01]  /*42b0*/  ULEA UR8, UR8, UR6, 0x18 ;  /* 0x0000000608087291 */ /* 0x008fe2000f8ec0ff */
[----:B------:R-:W1:Y:S03]  /*42c0*/  LDCU UR6, c[0x0][0x38c] ;  /* 0x00007180ff0677ac */ /* 0x000e660008000800 */
[----:B------:R-:W-:Y:S02]  /*42d0*/  UIADD3 UR14, UPT, UPT, UR8, 0x4400, URZ ;  /* 0x00004400080e7890 */ /* 0x000fe4000fffe0ff */
[----:B------:R-:W-:-:S03]  /*42e0*/  UIADD3 UR15, UPT, UPT, UR8, 0x1e400, URZ ;  /* 0x0001e400080f7890 */ /* 0x000fc6000fffe0ff */
[----:B--2---:R-:W2:Y:S01]  /*42f0*/  LDS R2, [UR8+0x2a0] ;  /* 0x0002a008ff027984 */ /* 0x004ea20008000800 */
[----:B------:R-:W-:Y:S02]  /*4300*/  USHF.R.U32.HI UR14, URZ, 0x4, UR14 ;  /* 0x00000004ff0e7899 */ /* 0x000fe4000801160e */
[----:B------:R-:W-:Y:S02]  /*4310*/  USHF.R.U32.HI UR15, URZ, 0x4, UR15 ;  /* 0x00000004ff0f7899 */ /* 0x000fe4000801160f */
[----:B------:R-:W-:Y:S02]  /*4320*/  ULOP3.LUT UR14, UR14, 0x3fff, URZ, 0xc0, !UPT ;  /* 0x00003fff0e0e7892 */ /* 0x000fe4000f8ec0ff */
[----:B------:R-:W-:Y:S02]  /*4330*/  ULOP3.LUT UR15, UR15, 0x3fff, URZ, 0xc0, !UPT ;  /* 0x00003fff0f0f7892 */ /* 0x000fe4000f8ec0ff */
[----:B------:R-:W-:Y:S02]  /*4340*/  ULOP3.LUT UR14, UR14, 0x10000, URZ, 0xfc, !UPT ;  /* 0x000100000e0e7892 */ /* 0x000fe4000f8efcff */
[----:B-1----:R-:W-:-:S02]  /*4350*/  UIADD3 UR6, UPT, UPT, UR6, 0x1f, URZ ;  /* 0x0000001f06067890 */ /* 0x002fc4000fffe0ff */
[----:B------:R-:W-:Y:S02]  /*4360*/  ULOP3.LUT UR15, UR15, 0x10000, URZ, 0xfc, !UPT ;  /* 0x000100000f0f7892 */ /* 0x000fe4000f8efcff */
[----:B------:R-:W-:Y:S01]  /*4370*/  USHF.R.S32.HI UR7, URZ, 0x1f, UR6 ;  /* 0x0000001fff077899 */ /* 0x000fe20008011406 */
[----:B------:R-:W-:Y:S01]  /*4380*/  UMOV UR28, 0x0 ;  /* 0x00000000001c7882 */ /* 0x000fe20000000000 */
[----:B------:R-:W-:Y:S02]  /*4390*/  UMOV UR29, 0x8200010 ;  /* 0x08200010001d7882 */ /* 0x000fe40000000000 */
[----:B------:R-:W-:Y:S01]  /*43a0*/  ULEA.HI UR7, UR7, UR6, URZ, 0x5 ;  /* 0x0000000607077291 */ /* 0x000fe2000f8f28ff */
[----:B------:R-:W-:Y:S01]  /*43b0*/  UMOV UR26, 0x0 ;  /* 0x00000000001a7882 */ /* 0x000fe20000000000 */
[----:B------:R-:W-:Y:S02]  /*43c0*/  UMOV UR27, 0x8200010 ;  /* 0x08200010001b7882 */ /* 0x000fe40000000000 */
[----:B------:R-:W-:-:S04]  /*43d0*/  USHF.R.S32.HI UR7, URZ, 0x5, UR7 ;  /* 0x00000005ff077899 */ /* 0x000fc80008011407 */
[----:B------:R-:W-:-:S04]  /*43e0*/  UISETP.LT.AND UP0, UPT, UR7, 0x1, UPT ;  /* 0x000000010700788c */ /* 0x000fc8000bf01270 */
[----:B------:R-:W-:Y:S01]  /*43f0*/  USEL UR23, UR7, 0x1, !UP0 ;  /* 0x0000000107177887 */ /* 0x000fe2000c000000 */
[----:B--2---:R-:W-:Y:S02]  /*4400*/  R2UR UR24, R2 ;  /* 0x00000000021872ca */ /* 0x004fe400000e0000 */
[----:B------:R-:W-:-:S13]  /*4410*/  CS2R R2, SRZ ;  /* 0x0000000000027805 */ /* 0x000fda000001ff00 */
.L_x_97:
[C---:B------:R-:W-:Y:S02]  /*4420*/  LEA R0, R8.reuse, UR8, 0x3 ;  /* 0x0000000808007c11 */ /* 0x040fe4000f8e18ff */
[----:B------:R-:W-:Y:S02]  /*4430*/  SHF.L.U32 R5, R3, 0x1f, RZ ;  /* 0x0000001f03057819 */ /* 0x000fe400000006ff */
[----:B------:R-:W-:Y:S02]  /*4440*/  LEA R4, R8, UR8, 0x4 ;  /* 0x0000000808047c11 */ /* 0x000fe4000f8e20ff */
[----:B------:R-:W1:Y:S02]  /*4450*/  SYNCS.PHASECHK.TRANS64.TRYWAIT P0, [R0+URZ+0x1f0], R5 ;  /* 0x0001f005000075a7 */ /* 0x000e6400080011ff */
[----:B-1-34-:R-:W-:Y:S05]  /*4460*/  @!P0 BRA `(.L_x_90) ;  /* 0x0000005c00dc8947 */ /* 0x01afea0003800000 */
.L_x_234:
[----:B-1----:R-:W1:Y:S01]  /*4470*/  LDS.128 R4, [R4+0x280] ;  /* 0x0002800004047984 */ /* 0x002e620000000c00 */
[----:B------:R-:W-:Y:S02]  /*4480*/  VIADD R0, R0, 0x200 ;  /* 0x0000020000007836 */ /* 0x000fe40000000000 */
[----:B------:R-:W-:Y:S01]  /*4490*/  VIADD R8, R8, 0x1 ;  /* 0x0000000108087836 */ /* 0x000fe20000000000 */
[----:B------:R-:W-:Y:S01]  /*44a0*/  @!PT LDS RZ, [RZ] ;  /* 0x00000000fffff984 */ /* 0x000fe20000000800 */
[----:B------:R-:W-:Y:S01]  /*44b0*/  @!PT LDS RZ, [RZ] ;  /* 0x00000000fffff984 */ /* 0x000fe20000000800 */
[----:B------:R-:W-:Y:S01]  /*44c0*/  @!PT LDS RZ, [RZ] ;  /* 0x00000000fffff984 */ /* 0x000fe20000000800 */
[----:B------:R-:W-:Y:S01]  /*44d0*/  @!PT LDS RZ, [RZ] ;  /* 0x00000000fffff984 */ /* 0x000fe20000000800 */
[----:B------:R2:W-:Y:S06]  /*44e0*/  MEMBAR.ALL.CTA ;  /* 0x0000000000007992 */ /* 0x0005ec0000008000 */
[----:B--2---:R-:W2:Y:S01]  /*44f0*/  FENCE.VIEW.ASYNC.S ;  /* 0x00000000000073c6 */ /* 0x004ea20000000000 */
[----:B------:R-:W-:-:S04]  /*4500*/  PRMT R0, RZ, 0x654, R0 ;  /* 0x00000654ff007816 */ /* 0x000fc80000000000 */
[----:B--2---:R2:W-:Y:S01]  /*4510*/  SYNCS.ARRIVE.TRANS64.RED.A1T0 RZ, [R0+URZ], RZ ;  /* 0x000000ff00ff79a7 */ /* 0x0045e200081004ff */
[----:B-1----:R-:W-:Y:S01]  /*4520*/  LOP3.LUT P1, RZ, R6, 0x1, RZ, 0xc0, !PT ;  /* 0x0000000106ff7812 */ /* 0x002fe2000782c0ff */
[----:B--2---:R-:W-:-:S12]  /*4530*/  BRA.U UP2, `(.L_x_91) ;  /* 0x0000000102e07547 */ /* 0x004fd8000b800000 */
[----:B------:R-:W1:Y:S01]  /*4540*/  LDCU UR6, c[0x0][0x38c] ;  /* 0x00007180ff0677ac */ /* 0x000e620008000800 */
[----:B------:R-:W-:Y:S02]  /*4550*/  PLOP3.LUT P2, PT, PT, PT, PT, 0x80, 0x8 ;  /* 0x000000000008781c */ /* 0x000fe40003f4f070 */
[----:B------:R-:W-:Y:S01]  /*4560*/  SHF.L.U32 R5, R9, 0x1f, RZ ;  /* 0x0000001f09057819 */ /* 0x000fe200000006ff */
[----:B------:R-:W-:Y:S02]  /*4570*/  ULEA UR10, UR22, UR8, 0x3 ;  /* 0x00000008160a7291 */ /* 0x000fe4000f8e18ff */
[----:B------:R-:W-:Y:S02]  /*4580*/  ULEA UR11, UR22, UR24, 0x6 ;  /* 0x00000018160b7291 */ /* 0x000fe4000f8e30ff */
[----:B-1----:R-:W-:-:S06]  /*4590*/  UISETP.GE.AND UP0, UPT, UR6, 0x1, UPT ;  /* 0x000000010600788c */ /* 0x002fcc000bf06270 */
[----:B------:R-:W-:-:S05]  /*45a0*/  PLOP3.LUT P0, PT, PT, PT, UP0, 0x80, 0x8 ;  /* 0x000000000008781c */ /* 0x000fca0003f0f008 */
[----:B------:R-:W-:-:S08]  /*45b0*/  @UP0 ULEA UR6, UR21, UR8, 0x3 ;  /* 0x0000000815060291 */ /* 0x000fd0000f8e18ff */
[----:B------:R-:W-:-:S04]  /*45c0*/  @P0 SHF.L.U32 R0, R2, 0x1f, RZ ;  /* 0x0000001f02000819 */ /* 0x000fc800000006ff */
[----:B------:R1:W2:Y:S01]  /*45d0*/  @P0 SYNCS.PHASECHK.TRANS64.TRYWAIT P2, [UR6], R0 ;  /* 0x00000000ff0005a7 */ /* 0x0002a20008041106 */
[----:B------:R-:W3:Y:S02]  /*45e0*/  SYNCS.PHASECHK.TRANS64.TRYWAIT P0, [UR10+0x230], R5 ;  /* 0x00023005ff0075a7 */ /* 0x000ee4000800110a */
[----:B-123--:R-:W-:Y:S05]  /*45f0*/  @!P0 BRA `(.L_x_92) ;  /* 0x0000005c008c8947 */ /* 0x00efea0003800000 */
.L_x_236:
[----:B------:R-:W-:Y:S01]  /*4600*/  UMOV UR19, UR20 ;  /* 0x0000001400137c82 */ /* 0x000fe20008000000 */
[----:B------:R-:W-:Y:S05]  /*4610*/  BRA.U !UP0, `(.L_x_93) ;  /* 0x0000000108987547 */ /* 0x000fea000b800000 */
[----:B------:R-:W-:Y:S02]  /*4620*/  UIADD3 UR19, UPT, UPT, UR23, UR20, URZ ;  /* 0x0000001417137290 */ /* 0x000fe4000fffe0ff */
[----:B------:R-:W-:Y:S01]  /*4630*/  UPLOP3.LUT UP3, UPT, UPT, UPT, UPT, 0x40, 0x4 ;  /* 0x000000000004789c */ /* 0x000fe20003f6e870 */
[----:B------:R-:W-:Y:S01]  /*4640*/  UMOV UR18, UR7 ;  /* 0x0000000700127c82 */ /* 0x000fe20008000000 */
[----:B------:R-:W-:-:S09]  /*4650*/  UMOV UR17, UR21 ;  /* 0x0000001500117c82 */ /* 0x000fd20008000000 */
.L_x_96:
[----:B--2---:R-:W-:Y:S01]  /*4660*/  ULEA UR9, UR17, UR8, 0x3 ;  /* 0x0000000811097291 */ /* 0x004fe2000f8e18ff */
[----:B---3--:R-:W-:Y:S11]  /*4670*/  @P2 BRA `(.L_x_94) ;  /* 0x00000000000c2947 */ /* 0x008ff60003800000 */
[----:B-1----:R-:W-:Y:S04]  /*4680*/  SHF.L.U32 R5, R2, 0x1f, RZ ;  /* 0x0000001f02057819 */ /* 0x002fe800000006ff */
[----:B------:R-:W1:Y:S02]  /*4690*/  SYNCS.PHASECHK.TRANS64.TRYWAIT P0, [UR9], R5 ;  /* 0x00000005ff0075a7 */ /* 0x000e640008001109 */
[----:B-1----:R-:W-:Y:S05]  /*46a0*/  @!P0 BRA `(.L_x_95) ;  /* 0x0000005c00788947 */ /* 0x002fea0003800000 */
.L_x_94:
[----:B------:R-:W-:Y:S01]  /*46b0*/  UISETP.NE.AND UP0, UPT, UR18, 0x1, UPT ;  /* 0x000000011200788c */ /* 0x000fe2000bf05270 */
[----:B------:R-:W-:Y:S01]  /*46c0*/  PLOP3.LUT P2, PT, PT, PT, PT, 0x80, 0x8 ;  /* 0x000000000008781c */ /* 0x000fe20003f4f070 */
[----:B------:R-:W-:Y:S02]  /*46d0*/  UIADD3 UR21, UPT, UPT, UR17, 0x1, URZ ;  /* 0x0000000111157890 */ /* 0x000fe4000fffe0ff */
[----:B------:R-:W-:Y:S02]  /*46e0*/  ULEA UR30, UR17, UR15, 0x8 ;  /* 0x0000000f111e7291 */ /* 0x000fe4000f8e40ff */
[----:B------:R-:W-:Y:S01]  /*46f0*/  UISETP.NE.AND UP1, UPT, UR21, 0x1a, UPT ;  /* 0x0000001a1500788c */ /* 0x000fe2000bf25270 */
[----:B------:R-:W-:Y:S01]  /*4700*/  PLOP3.LUT P0, PT, PT, PT, UP0, 0x80, 0x8 ;  /* 0x000000000008781c */ /* 0x000fe20003f0f008 */
[----:B------:R-:W-:Y:S02]  /*4710*/  ULEA UR32, UR17, UR14, 0x8 ;  /* 0x0000000e11207291 */ /* 0x000fe4000f8e40ff */
[----:B------:R-:W-:Y:S02]  /*4720*/  USEL UR16, URZ, 0x1, UP1 ;  /* 0x00000001ff107887 */ /* 0x000fe40008800000 */
[----:B------:R-:W-:Y:S02]  /*4730*/  USEL UR21, UR21, URZ, UP1 ;  /* 0x000000ff15157287 */ /* 0x000fe40008800000 */
[----:B------:R-:W-:Y:S02]  /*4740*/  UIADD3 UR36, UPT, UPT, UR30, 0x2, URZ ;  /* 0x000000021e247890 */ /* 0x000fe4000fffe0ff */
[----:B------:R-:W-:Y:S01]  /*4750*/  @UP0 ULEA UR6, UR21, UR8, 0x3 ;  /* 0x0000000815060291 */ /* 0x000fe2000f8e18ff */
[----:B------:R-:W-:Y:S01]  /*4760*/  LOP3.LUT R2, R2, UR16, RZ, 0x3c, !PT ;  /* 0x0000001002027c12 */ /* 0x000fe2000f8e3cff */
[----:B------:R-:W-:Y:S02]  /*4770*/  UIADD3 UR34, UPT, UPT, UR32, 0x2, URZ ;  /* 0x0000000220227890 */ /* 0x000fe4000fffe0ff */
[----:B------:R-:W-:Y:S01]  /*4780*/  UIADD3 UR9, UPT, UPT, UR9, 0xd0, URZ ;  /* 0x000000d009097890 */ /* 0x000fe2000fffe0ff */
[----:B-1----:R-:W-:Y:S01]  /*4790*/  @P0 SHF.L.U32 R0, R2, 0x1f, RZ ;  /* 0x0000001f02000819 */ /* 0x002fe200000006ff */
[----:B------:R-:W-:Y:S01]  /*47a0*/  UMOV UR31, 0x80004020 ;  /* 0x80004020001f7882 */ /* 0x000fe20000000000 */
[----:B------:R-:W-:Y:S01]  /*47b0*/  UMOV UR33, 0x80004020 ;  /* 0x8000402000217882 */ /* 0x000fe20000000000 */
[----:B------:R-:W-:Y:S01]  /*47c0*/  UMOV UR37, 0x80004020 ;  /* 0x8000402000257882 */ /* 0x000fe20000000000 */
[----:B------:R2:W3:Y:S01]  /*47d0*/  @P0 SYNCS.PHASECHK.TRANS64.TRYWAIT P2, [UR6], R0 ;  /* 0x00000000ff0005a7 */ /* 0x0004e20008041106 */
[----:B------:R-:W-:Y:S01]  /*47e0*/  UIADD3 UR20, UPT, UPT, UR20, 0x1, URZ ;  /* 0x0000000114147890 */ /* 0x000fe2000fffe0ff */
[----:B------:R2:W-:Y:S01]  /*47f0*/  UTCHMMA.2CTA gdesc[UR32], gdesc[UR30], tmem[UR11], tmem[UR28], idesc[UR29], UP3 ;  /* 0x00ff1c1e200075ea */ /* 0x0005e20009a0000b */
[----:B------:R-:W-:Y:S02]  /*4800*/  UIADD3 UR18, UPT, UPT, UR18, -0x1, URZ ;  /* 0xffffffff12127890 */ /* 0x000fe4000fffe0ff */
[----:B------:R-:W-:Y:S02]  /*4810*/  UISETP.NE.AND UP0, UPT, UR20, UR19, UPT ;  /* 0x000000131400728c */ /* 0x000fe4000bf05270 */
[----:B------:R-:W-:Y:S01]  /*4820*/  UPLOP3.LUT UP3, UPT, UPT, UPT, UPT, 0x80, 0x8 ;  /* 0x000000000008789c */ /* 0x000fe20003f6f070 */
[----:B------:R-:W-:Y:S01]  /*4830*/  UMOV UR35, 0x80004020 ;  /* 0x8000402000237882 */ /* 0x000fe20000000000 */
[----:B------:R-:W-:Y:S01]  /*4840*/  UMOV UR17, UR21 ;  /* 0x0000001500117c82 */ /* 0x000fe20008000000 */
[----:B------:R2:W-:Y:S01]  /*4850*/  UTCHMMA.2CTA gdesc[UR34], gdesc[UR36], tmem[UR11], tmem[UR26], idesc[UR27], UPT ;  /* 0x00ff1a24220075ea */ /* 0x0005e2000ba0000b */
[----:B------:R2:W-:Y:S03]  /*4860*/  UTCBAR.2CTA.MULTICAST [UR9], URZ, UR13 ;  /* 0x000000ff090073e9 */ /* 0x0005e6000820080d */
[----:B------:R-:W-:Y:S05]  /*4870*/  BRA.U UP0, `(.L_x_96) ;  /* 0xfffffffd00787547 */ /* 0x000fea000b83ffff */
.L_x_93:
[----:B------:R-:W-:Y:S01]  /*4880*/  UIADD3 UR10, UPT, UPT, UR10, 0x210, URZ ;  /* 0x000002100a0a7890 */ /* 0x000fe2000fffe0ff */
[----:B------:R-:W-:-:S08]  /*4890*/  UMOV UR20, UR19 ;  /* 0x0000001300147c82 */ /* 0x000fd00008000000 */
[----:B------:R4:W-:Y:S01]  /*48a0*/  UTCBAR.2CTA.MULTICAST [UR10], URZ, UR12 ;  /* 0x000000ff0a0073e9 */ /* 0x0009e2000820080c */
[----:B------:R-:W-:Y:S02]  /*48b0*/  NOP ;  /* 0x0000000000007918 */ /* 0x000fe40000000000 */
.L_x_91:
[----:B------:R-:W-:Y:S01]  /*48c0*/  UIADD3 UR22, UPT, UPT, UR22, 0x1, URZ ;  /* 0x0000000116167890 */ /* 0x000fe2000fffe0ff */
[----:B------:R-:W-:-:S03]  /*48d0*/  ISETP.NE.AND P0, PT, R8, 0x2, PT ;  /* 0x000000020800780c */ /* 0x000fc60003f05270 */
[----:B------:R-:W-:Y:S01]  /*48e0*/  UISETP.NE.AND UP0, UPT, UR22, 0x4, UPT ;  /* 0x000000041600788c */ /* 0x000fe2000bf05270 */
[----:B-12---:R-:W-:Y:S02]  /*48f0*/  SEL R0, RZ, 0x1, P0 ;  /* 0x00000001ff007807 */ /* 0x006fe40000000000 */
[----:B------:R-:W-:Y:S01]  /*4900*/  SEL R8, R8, RZ, P0 ;  /* 0x000000ff08087207 */ /* 0x000fe20000000000 */
[----:B------:R-:W-:Y:S01]  /*4910*/  USEL UR6, URZ, 0x1, UP0 ;  /* 0x00000001ff067887 */ /* 0x000fe20008000000 */
[----:B------:R-:W-:Y:S01]  /*4920*/  LOP3.LUT R3, R3, R0, RZ, 0x3c, !PT ;  /* 0x0000000003037212 */ /* 0x000fe200078e3cff */
[----:B------:R-:W-:-:S04]  /*4930*/  USEL UR22, UR22, URZ, UP0 ;  /* 0x000000ff16167287 */ /* 0x000fc80008000000 */
[----:B------:R-:W-:Y:S01]  /*4940*/  LOP3.LUT R9, R9, UR6, RZ, 0x3c, !PT ;  /* 0x0000000609097c12 */ /* 0x000fe2000f8e3cff */
[----:B------:R-:W-:Y:S07]  /*4950*/  @P1 BRA `(.L_x_97) ;  /* 0xfffffff800b01947 */ /* 0x000fee000383ffff */
[----:B------:R-:W1:Y:S01]  /*4960*/  S2UR UR6, SR_CgaCtaId ;  /* 0x00000000000679c3 */ /* 0x000e620000008800 */
[----:B------:R-:W-:Y:S01]  /*4970*/  ELECT P0, URZ, PT ;  /* 0x0000000000ff782f */ /* 0x000fe20003800000 */
[----:B------:R-:W-:Y:S01]  /*4980*/  HFMA2 R0, -RZ, RZ, 0, 5.9604644775390625e-08 ;  /* 0x00000001ff007431 */ /* 0x000fe200000001ff */
[----:B------:R-:W-:-:S05]  /*4990*/  UMOV UR7, 0x40 ;  /* 0x0000004000077882 */ /* 0x000fca0000000000 */
[----:B------:R-:W-:Y:S01]  /*49a0*/  UVIRTCOUNT.DEALLOC.SMPOOL 0x80 ;  /* 0x000000800000784c */ /* 0x000fe20000000000 */
[----:B------:R-:W-:Y:S02]  /*49b0*/  UISETP.NE.AND UP0, UPT, UR5, URZ, UPT ;  /* 0x000000ff0500728c */ /* 0x000fe4000bf05270 */
[----:B-1----:R-:W-:-:S09]  /*49c0*/  ULEA UR6, UR6, UR7, 0x18 ;  /* 0x0000000706067291 */ /* 0x002fd2000f8ec0ff */
[----:B------:R1:W-:Y:S01]  /*49d0*/  @P0 STS.U8 [UR6+0x1c], R0 ;  /* 0x00001c00ff000988 */ /* 0x0003e20008000006 */
[----:B------:R-:W-:Y:S05]  /*49e0*/  BRA.U UP0, `(.L_x_98) ;  /* 0x0000000100a07547 */ /* 0x000fea000b800000 */
[----:B------:R-:W-:Y:S01]  /*49f0*/  UIADD3 UR5, UPT, UPT, UR8, 0x230, URZ ;  /* 0x0000023008057890 */ /* 0x000fe2000fffe0ff */
[----:B------:R-:W-:-:S03]  /*4a00*/  SHF.L.U32 R3, R9, 0x1f, RZ ;  /* 0x0000001f09037819 */ /* 0x000fc600000006ff */
[----:B------:R-:W-:-:S09]  /*4a10*/  ULEA UR7, UR22, UR5, 0x3 ;  /* 0x0000000516077291 */ /* 0x000fd2000f8e18ff */
[----:B------:R-:W2:Y:S02]  /*4a20*/  SYNCS.PHASECHK.TRANS64.TRYWAIT P0, [UR7], R3 ;  /* 0x00000003ff0075a7 */ /* 0x000ea40008001107 */
[----:B--2---:R-:W-:Y:S05]  /*4a30*/  @!P0 BRA `(.L_x_99) ;  /* 0x0000005800ac8947 */ /* 0x004fea0003800000 */
.L_x_239:
[----:B------:R-:W-:-:S04]  /*4a40*/  UIADD3 UR9, UPT, UPT, UR22, 0x1, URZ ;  /* 0x0000000116097890 */ /* 0x000fc8000fffe0ff */
[----:B------:R-:W-:-:S04]  /*4a50*/  UISETP.NE.AND UP1, UPT, UR9, 0x4, UPT ;  /* 0x000000040900788c */ /* 0x000fc8000bf25270 */
[----:B----4-:R-:W-:Y:S02]  /*4a60*/  USEL UR10, URZ, 0x1, UP1 ;  /* 0x00000001ff0a7887 */ /* 0x010fe40008800000 */
[----:B------:R-:W-:-:S04]  /*4a70*/  USEL UR9, UR9, URZ, UP1 ;  /* 0x000000ff09097287 */ /* 0x000fc80008800000 */
[----:B------:R-:W-:Y:S01]  /*4a80*/  ULEA UR7, UR9, UR5, 0x3 ;  /* 0x0000000509077291 */ /* 0x000fe2000f8e18ff */
[----:B------:R-:W-:-:S04]  /*4a90*/  LOP3.LUT R2, R9, UR10, RZ, 0x3c, !PT ;  /* 0x0000000a09027c12 */ /* 0x000fc8000f8e3cff */
[----:B-1----:R-:W-:-:S04]  /*4aa0*/  SHF.L.U32 R3, R2, 0x1f, RZ ;  /* 0x0000001f02037819 */ /* 0x002fc800000006ff */
[----:B------:R-:W1:Y:S02]  /*4ab0*/  SYNCS.PHASECHK.TRANS64.TRYWAIT P0, [UR7], R3 ;  /* 0x00000003ff0075a7 */ /* 0x000e640008001107 */
[----:B-1----:R-:W-:Y:S05]  /*4ac0*/  @!P0 BRA `(.L_x_100) ;  /* 0x0000005800a08947 */ /* 0x002fea0003800000 */
.L_x_241:
        /* <DEDUP_REMOVED lines=9> */
.L_x_243:
[----:B------:R-:W-:-:S04]  /*4b60*/  UIADD3 UR9, UPT, UPT, UR9, 0x1, URZ ;  /* 0x0000000109097890 */ /* 0x000fc8000fffe0ff */
[----:B------:R-:W-:-:S04]  /*4b70*/  UISETP.NE.AND UP1, UPT, UR9, 0x4, UPT ;  /* 0x000000040900788c */ /* 0x000fc8000bf25270 */
[----:B------:R-:W-:Y:S02]  /*4b80*/  USEL UR7, URZ, 0x1, UP1 ;  /* 0x00000001ff077887 */ /* 0x000fe40008800000 */
[----:B------:R-:W-:-:S04]  /*4b90*/  USEL UR9, UR9, URZ, UP1 ;  /* 0x000000ff09097287 */ /* 0x000fc80008800000 */
[----:B------:R-:W-:Y:S01]  /*4ba0*/  ULEA UR9, UR9, UR5, 0x3 ;  /* 0x0000000509097291 */ /* 0x000fe2000f8e18ff */
[----:B-1----:R-:W-:-:S04]  /*4bb0*/  LOP3.LUT R3, R2, UR7, RZ, 0x3c, !PT ;  /* 0x0000000702037c12 */ /* 0x002fc8000f8e3cff */
[----:B------:R-:W-:Y:S01]  /*4bc0*/  SHF.L.U32 R3, R3, 0x1f, RZ ;  /* 0x0000001f03037819 */ /* 0x000fe200000006ff */
[----:B------:R-:W-:-:S04]  /*4bd0*/  IMAD.U32 R0, RZ, RZ, UR9 ;  /* 0x00000009ff007e24 */ /* 0x000fc8000f8e00ff */
[----:B------:R1:W2:Y:S03]  /*4be0*/  SYNCS.PHASECHK.TRANS64.TRYWAIT P0, [R0+URZ], R3 ;  /* 0x00000003000075a7 */ /* 0x0002a600080011ff */
[----:B--2---:R-:W-:Y:S05]  /*4bf0*/  @!P0 NANOSLEEP.SYNCS 0x989680 ;  /* 0x009896800000895d */ /* 0x004fea0003900000 */
[----:B------:R-:W2:Y:S02]  /*4c00*/  @!P0 SYNCS.PHASECHK.TRANS64 P0, [R0+URZ], R3 ;  /* 0x00000003000085a7 */ /* 0x000ea400080010ff */
[----:B--2---:R-:W-:Y:S05]  /*4c10*/  @P0 BRA `(.L_x_102) ;  /* 0x0000000000200947 */ /* 0x004fea0003800000 */
.L_x_103:
[----:B--2---:R2:W4:Y:S02]  /*4c20*/  SYNCS.PHASECHK.TRANS64.TRYWAIT P0, [R0+URZ], R3 ;  /* 0x00000003000075a7 */ /* 0x00452400080011ff */
[----:B----4-:R-:W-:Y:S05]  /*4c30*/  @!P0 NANOSLEEP.SYNCS 0x989680 ;  /* 0x009896800000895d */ /* 0x010fea0003900000 */
[----:B------:R-:W4:Y:S02]  /*4c40*/  @!P0 SYNCS.PHASECHK.TRANS64 P0, [R0+URZ], R3 ;  /* 0x00000003000085a7 */ /* 0x000f2400080010ff */
[----:B----4-:R-:W-:Y:S05]  /*4c50*/  @!P0 BRA `(.L_x_103) ;  /* 0xfffffffc00f08947 */ /* 0x010fea000383ffff */
[----:B------:R-:W-:Y:S05]  /*4c60*/  BRA `(.L_x_102) ;  /* 0x00000000000c7947 */ /* 0x000fea0003800000 */
.L_x_98:
[----:B------:R-:W-:-:S04]  /*4c70*/  UIADD3 UR5, UPT, UPT, UR8, 0x270, URZ ;  /* 0x0000027008057890 */ /* 0x000fc8000fffe0ff */
[----:B------:R-:W-:-:S09]  /*4c80*/  UPRMT UR5, UR4, 0x654, UR5 ;  /* 0x0000065404057896 */ /* 0x000fd20008000005 */
[----:B------:R-:W-:Y:S03]  /*4c90*/  SYNCS.ARRIVE.TRANS64.RED.A1T0 RZ, [UR5], RZ ;  /* 0x000000ffffff79a7 */ /* 0x000fe60008100405 */
.L_x_102:
[----:B-12---:R-:W-:Y:S01]  /*4ca0*/  SHF.L.U32 R3, RZ, 0x1f, RZ ;  /* 0x0000001fff037819 */ /* 0x006fe200000006ff */
[----:B------:R-:W-:Y:S01]  /*4cb0*/  UIADD3 UR5, UPT, UPT, UR8, 0x270, URZ ;  /* 0x0000027008057890 */ /* 0x000fe2000fffe0ff */
[----:B------:R-:W-:Y:S02]  /*4cc0*/  PLOP3.LUT P0, PT, PT, PT, UP0, 0x80, 0x8 ;  /* 0x000000000008781c */ /* 0x000fe40003f0f008 */
[----:B------:R-:W1:Y:S02]  /*4cd0*/  SYNCS.PHASECHK.TRANS64.TRYWAIT P1, [UR8+0x270], R3 ;  /* 0x00027003ff0075a7 */ /* 0x000e640008021108 */
[----:B-1----:R-:W-:Y:S09]  /*4ce0*/  @!P1 BRA `(.L_x_104) ;  /* 0x0000005800489947 */ /* 0x002ff20003800000 */
.L_x_245:
[----:B------:R-:W-:Y:S01]  /*4cf0*/  @!UP0 UPRMT UR5, UR4, 0x654, UR5 ;  /* 0x0000065404058896 */ /* 0x000fe20008000005 */
[----:B------:R-:W-:Y:S02]  /*4d00*/  UMOV UR8, 0xffff ;  /* 0x0000ffff00087882 */ /* 0x000fe40000000000 */
[----:B------:R-:W-:-:S06]  /*4d10*/  UMOV UR4, 0x1 ;  /* 0x0000000100047882 */ /* 0x000fcc0000000000 */
[----:B------:R-:W-:Y:S01]  /*4d20*/  @!P0 SYNCS.ARRIVE.TRANS64.RED.A1T0 RZ, [UR5], RZ ;  /* 0x000000ffffff89a7 */ /* 0x000fe20008100405 */
[----:B------:R-:W-:Y:S01]  /*4d30*/  NOP ;  /* 0x0000000000007918 */ /* 0x000fe20000000000 */
[----:B-1----:R-:W1:Y:S01]  /*4d40*/  LDS R0, [UR6+0x14] ;  /* 0x00001406ff007984 */ /* 0x002e620008000800 */
[----:B------:R-:W-:-:S04]  /*4d50*/  ULOP3.LUT UR5, UR24, 0xffff, URZ, 0xc0, !UPT ;  /* 0x0000ffff18057892 */ /* 0x000fc8000f8ec0ff */
[----:B------:R-:W-:-:S04]  /*4d60*/  USHF.R.U32.HI UR5, URZ, 0x5, UR5 ;  /* 0x00000005ff057899 */ /* 0x000fc80008011605 */
[----:B------:R-:W-:Y:S02]  /*4d70*/  USHF.L.U32 UR8, UR8, UR5, URZ ;  /* 0x0000000508087299 */ /* 0x000fe400080006ff */
[----:B------:R-:W-:-:S04]  /*4d80*/  USHF.L.U32 UR4, UR4, UR5, URZ ;  /* 0x0000000504047299 */ /* 0x000fc800080006ff */
[----:B-1----:R-:W-:-:S04]  /*4d90*/  LOP3.LUT R0, R0, UR8, RZ, 0xc0, !PT ;  /* 0x0000000800007c12 */ /* 0x002fc8000f8ec0ff */
[----:B------:R-:W-:-:S13]  /*4da0*/  ISETP.NE.AND P0, PT, R0, UR8, PT ;  /* 0x0000000800007c0c */ /* 0x000fda000bf05270 */
[----:B------:R-:W-:Y:S05]  /*4db0*/  @P0 BRA `(.L_x_105) ;  /* 0x0000000000580947 */ /* 0x000fea0003800000 */
[----:B------:R-:W1:Y:S02]  /*4dc0*/  LDS R0, [UR6+0x18] ;  /* 0x00001806ff007984 */ /* 0x000e640008000800 */
[----:B-1----:R-:W-:-:S04]  /*4dd0*/  LOP3.LUT R0, R0, UR4, RZ, 0xc0, !PT ;  /* 0x0000000400007c12 */ /* 0x002fc8000f8ec0ff */
[----:B------:R-:W-:-:S13]  /*4de0*/  ISETP.NE.AND P0, PT, R0, UR4, PT ;  /* 0x0000000400007c0c */ /* 0x000fda000bf05270 */
[----:B------:R-:W-:Y:S05]  /*4df0*/  @P0 BRA `(.L_x_106) ;  /* 0x00000000003c0947 */ /* 0x000fea0003800000 */
[----:B------:R-:W1:Y:S01]  /*4e00*/  S2R R2, SR_LANEID ;  /* 0x0000000000027919 */ /* 0x000e620000000000 */
[----:B------:R-:W-:Y:S01]  /*4e10*/  ULOP3.LUT UR8, URZ, UR8, URZ, 0x33, !UPT ;  /* 0x00000008ff087292 */ /* 0x000fe2000f8e33ff */
[----:B------:R-:W-:Y:S01]  /*4e20*/  LOP3.LUT R4, RZ, UR4, RZ, 0x33, !PT ;  /* 0x00000004ff047c12 */ /* 0x000fe2000f8e33ff */
[----:B------:R-:W-:Y:S02]  /*4e30*/  VOTEU.ANY UR7, UPT, PT ;  /* 0x0000000000077886 */ /* 0x000fe400038e0100 */
[----:B------:R-:W-:Y:S01]  /*4e40*/  UFLO.U32 UR7, UR7 ;  /* 0x00000007000772bd */ /* 0x000fe200080e0000 */
[----:B------:R-:W2:Y:S01]  /*4e50*/  REDUX UR4, R4 ;  /* 0x00000000040473c4 */ /* 0x000ea20000000000 */
[----:B------:R-:W-:-:S06]  /*4e60*/  IMAD.U32 R0, RZ, RZ, UR8 ;  /* 0x00000008ff007e24 */ /* 0x000fcc000f8e00ff */
[----:B------:R1:W-:Y:S01]  /*4e70*/  UTCATOMSWS.AND URZ, UR8 ;  /* 0x0000000800ff79e3 */ /* 0x0003e20008000000 */
[----:B------:R-:W3:Y:S01]  /*4e80*/  REDUX UR5, R0 ;  /* 0x00000000000573c4 */ /* 0x000ee20000000000 */
[----:B-1----:R-:W-:Y:S01]  /*4e90*/  ISETP.EQ.U32.AND P0, PT, R2, UR7, PT ;  /* 0x0000000702007c0c */ /* 0x002fe2000bf02070 */
[----:B--2---:R-:W-:Y:S01]  /*4ea0*/  IMAD.U32 R2, RZ, RZ, UR4 ;  /* 0x00000004ff027e24 */ /* 0x004fe2000f8e00ff */
[----:B---3--:R-:W-:-:S11]  /*4eb0*/  MOV R3, UR5 ;  /* 0x0000000500037c02 */ /* 0x008fd60008000f00 */
[----:B------:R1:W-:Y:S04]  /*4ec0*/  @P0 ATOMS.AND RZ, [UR6+0x14], R3 ;  /* 0x00001403ffff098c */ /* 0x0003e8000a800006 */
[----:B------:R1:W-:Y:S01]  /*4ed0*/  @P0 ATOMS.AND RZ, [UR6+0x18], R2 ;  /* 0x00001802ffff098c */ /* 0x0003e2000a800006 */
[----:B------:R-:W-:Y:S05]  /*4ee0*/  BRA `(.L_x_107) ;  /* 0x0000000000147947 */ /* 0x000fea0003800000 */
.L_x_106:
[----:B------:R-:W-:Y:S02]  /*4ef0*/  MOV R2, 0x4f10 ;  /* 0x00004f1000027802 */ /* 0x000fe40000000f00 */
[----:B---345:R-:W-:Y:S05]  /*4f00*/  CALL.REL.NOINC `($__internal_0_$__cuda_sm10x_tcgen05_guardrail_trap_col_being_dealloced_not_returned_by_alloc) ;  /* 0x0000005c00287944 */ /* 0x038fea0003c00000 */
[----:B------:R-:W-:Y:S05]  /*4f10*/  BRA `(.L_x_107) ;  /* 0x0000000000087947 */ /* 0x000fea0003800000 */
.L_x_105:
[----:B------:R-:W-:Y:S02]  /*4f20*/  MOV R2, 0x4f40 ;  /* 0x00004f4000027802 */ /* 0x000fe40000000f00 */
[----:B---345:R-:W-:Y:S05]  /*4f30*/  CALL.REL.NOINC `($__internal_2_$__cuda_sm10x_tcgen05_guardrail_trap_unallocated_columns_being_dealloced) ;  /* 0x0000005c00347944 */ /* 0x038fea0003c00000 */
.L_x_107:
[----:B------:R-:W-:Y:S01]  /*4f40*/  NOP ;  /* 0x0000000000007918 */ /* 0x000fe20000000000 */
[----:B----4-:R-:W-:Y:S05]  /*4f50*/  EXIT ;  /* 0x000000000000794d */ /* 0x010fea0003800000 */
.L_x_78:
[----:B------:R-:W-:-:S09]  /*4f60*/  UISETP.NE.OR UP5, UPT, UR10, 0x3, !UP5 ;  /* 0x000000030a00788c */ /* 0x000fd2000efa5670 */
[----:B------:R-:W-:Y:S05]  /*4f70*/  BRA.U UP5, `(.L_x_108) ;  /* 0x0000001105787547 */ /* 0x000fea000b800000 */
[----:B------:R-:W1:Y:S01]  /*4f80*/  LDC R0, c[0x0][0xb30] ;  /* 0x0002cc00ff007b82 */ /* 0x000e620000000800 */
[----:B------:R-:W2:Y:S01]  /*4f90*/  LDCU.64 UR8, c[0x0][0x888] ;  /* 0x00011100ff0877ac */ /* 0x000ea20008000a00 */
[----:B------:R-:W-:Y:S02]  /*4fa0*/  HFMA2 R25, -RZ, RZ, 0, 0 ;  /* 0x00000000ff197431 */ /* 0x000fe400000001ff */
[----:B-----5:R-:W-:Y:S01]  /*4fb0*/  IMAD.MOV.U32 R32, RZ, RZ, 0x1 ;  /* 0x00000001ff207424 */ /* 0x020fe200078e00ff */
[----:B------:R-:W-:Y:S01]  /*4fc0*/  MOV R23, 0x1000 ;  /* 0x0000100000177802 */ /* 0x000fe20000000f00 */
[----:B------:R-:W3:Y:S01]  /*4fd0*/  LDCU.64 UR4, c[0x0][0x890] ;  /* 0x00011200ff0477ac */ /* 0x000ee20008000a00 */
[----:B------:R-:W-:Y:S01]  /*4fe0*/  IMAD.MOV.U32 R27, RZ, RZ, RZ ;  /* 0x000000ffff1b7224 */ /* 0x000fe200078e00ff */
[----:B------:R-:W4:Y:S01]  /*4ff0*/  LDC R19, c[0x0][0x370] ;  /* 0x0000dc00ff137b82 */ /* 0x000f220000000800 */
[----:B------:R-:W-:Y:S01]  /*5000*/  UMOV UR7, 0x400 ;  /* 0x0000040000077882 */ /* 0x000fe20000000000 */
[----:B------:R-:W-:-:S02]  /*5010*/  UPLOP3.LUT UP1, UPT, UPT, UPT, UPT, 0x40, 0x4 ;  /* 0x000000000004789c */ /* 0x000fc40003f2e870 */
[----:B------:R-:W-:-:S04]  /*5020*/  ULEA UR7, UR37, UR7, 0x18 ;  /* 0x0000000725077291 */ /* 0x000fc8000f8ec0ff */
[----:B------:R-:W4:Y:S01]  /*5030*/  LDC R2, c[0x0][0xb0c] ;  /* 0x0002c300ff027b82 */ /* 0x000f220000000800 */
[----:B------:R-:W-:Y:S02]  /*5040*/  UIADD3 UR13, UPT, UPT, UR7, 0x1b8, URZ ;  /* 0x000001b8070d7890 */ /* 0x000fe4000fffe0ff */
[----:B--2---:R-:W-:Y:S02]  /*5050*/  UISETP.NE.U32.AND UP3, UPT, UR8, URZ, UPT ;  /* 0x000000ff0800728c */ /* 0x004fe4000bf65070 */
[----:B------:R-:W-:Y:S02]  /*5060*/  UIADD3 UR41, UPT, UPT, UR7, 0x1a0, URZ ;  /* 0x000001a007297890 */ /* 0x000fe4000fffe0ff */
[----:B---3--:R-:W-:Y:S01]  /*5070*/  UISETP.NE.U32.AND UP4, UPT, UR4, URZ, UPT ;  /* 0x000000ff0400728c */ /* 0x008fe2000bf85070 */
[----:B------:R-:W2:Y:S01]  /*5080*/  LDC R18, c[0x0][0xb20] ;  /* 0x0002c800ff127b82 */ /* 0x000ea20000000800 */
[----:B-1----:R-:W-:Y:S01]  /*5090*/  ISETP.NE.AND P1, PT, R0, 0x1, PT ;  /* 0x000000010000780c */ /* 0x002fe20003f25270 */
[----:B------:R-:W-:-:S02]  /*50a0*/  UISETP.NE.AND.EX UP3, UPT, UR9, URZ, UPT, UP3 ;  /* 0x000000ff0900728c */ /* 0x000fc4000bf65330 */
[----:B------:R-:W-:Y:S02]  /*50b0*/  UIADD3 UR33, UPT, UPT, UR7, 0x1a8, URZ ;  /* 0x000001a807217890 */ /* 0x000fe4000fffe0ff */
[----:B------:R-:W-:Y:S02]  /*50c0*/  UIADD3 UR25, UPT, UPT, UR7, 0x1b0, URZ ;  /* 0x000001b007197890 */ /* 0x000fe4000fffe0ff */
[----:B------:R-:W1:Y:S01]  /*50d0*/  LDC.64 R36, c[0x0][0x348] ;  /* 0x0000d200ff247b82 */ /* 0x000e620000000a00 */
[----:B------:R-:W-:Y:S02]  /*50e0*/  UPRMT UR13, UR37, 0x654, UR13 ;  /* 0x00000654250d7896 */ /* 0x000fe4000800000d */
[----:B------:R-:W-:-:S05]  /*50f0*/  UISETP.NE.AND.EX UP4, UPT, UR5, URZ, UPT, UP4 ;  /* 0x000000ff0500728c */ /* 0x000fca000bf85340 */
[----:B------:R-:W3:Y:S08]  /*5100*/  LDC.64 R16, c[0x0][0xb10] ;  /* 0x0002c400ff107b82 */ /* 0x000ef00000000a00 */
[----:B------:R-:W1:Y:S08]  /*5110*/  LDC.64 R6, c[0x0][0xb18] ;  /* 0x0002c600ff067b82 */ /* 0x000e700000000a00 */
[----:B------:R-:W1:Y:S08]  /*5120*/  LDC.64 R4, c[0x0][0xb28] ;  /* 0x0002ca00ff047b82 */ /* 0x000e700000000a00 */
[----:B--2-4-:R-:W1:Y:S02]  /*5130*/  LDC R22, c[0x0][0x374] ;  /* 0x0000dd00ff167b82 */ /* 0x014e640000000800 */
.L_x_119:
[----:B------:R-:W-:Y:S02]  /*5140*/  LEA R0, R27, UR7, 0x3 ;  /* 0x000000071b007c11 */ /* 0x000fe4000f8e18ff */
[----:B------:R-:W-:Y:S02]  /*5150*/  SHF.L.U32 R3, R25, 0x1f, RZ ;  /* 0x0000001f19037819 */ /* 0x000fe400000006ff */
[----:B------:R-:W-:Y:S02]  /*5160*/  LEA R28, R27, UR7, 0x4 ;  /* 0x000000071b1c7c11 */ /* 0x000fe4000f8e20ff */
[----:B--2---:R-:W2:Y:S02]  /*5170*/  SYNCS.PHASECHK.TRANS64.TRYWAIT P0, [R0+URZ+0x1f0], R3 ;  /* 0x0001f003000075a7 */ /* 0x004ea400080011ff */
[----:B--2---:R-:W-:Y:S05]  /*5180*/  @!P0 BRA `(.L_x_109) ;  /* 0x0000005400388947 */ /* 0x004fea0003800000 */
.L_x_246:
[----:B------:R-:W-:Y:S01]  /*5190*/  ISETP.GE.AND P0, PT, R26, 0x1, PT ;  /* 0x000000011a00780c */ /* 0x000fe20003f06270 */
[----:B------:R-:W4:Y:S01]  /*51a0*/  LDS.128 R28, [R28+0x280] ;  /* 0x000280001c1c7984 */ /* 0x000f220000000c00 */
[----:B--2---:R-:W-:Y:S01]  /*51b0*/  VIADD R0, R0, 0x200 ;  /* 0x0000020000007836 */ /* 0x004fe20000000000 */
[----:B------:R-:W-:Y:S01]  /*51c0*/  @!PT LDS RZ, [RZ] ;  /* 0x00000000fffff984 */ /* 0x000fe20000000800 */
[----:B------:R-:W-:Y:S01]  /*51d0*/  @!PT LDS RZ, [RZ] ;  /* 0x00000000fffff984 */ /* 0x000fe20000000800 */
[----:B------:R-:W-:Y:S01]  /*51e0*/  @!PT LDS RZ, [RZ] ;  /* 0x00000000fffff984 */ /* 0x000fe20000000800 */
[----:B------:R-:W-:Y:S01]  /*51f0*/  @!PT LDS RZ, [RZ] ;  /* 0x00000000fffff984 */ /* 0x000fe20000000800 */
[----:B------:R2:W-:Y:S06]  /*5200*/  MEMBAR.ALL.CTA ;  /* 0x0000000000007992 */ /* 0x0005ec0000008000 */
[----:B--2---:R-:W2:Y:S01]  /*5210*/  FENCE.VIEW.ASYNC.S ;  /* 0x00000000000073c6 */ /* 0x004ea20000000000 */
[----:B------:R-:W-:Y:S04]  /*5220*/  PRMT R0, RZ, 0x654, R0 ;  /* 0x00000654ff007816 */ /* 0x000fe80000000000 */
[----:B--2---:R2:W-:Y:S01]  /*5230*/  SYNCS.ARRIVE.TRANS64.RED.A1T0 RZ, [R0+URZ], RZ ;  /* 0x000000ff00ff79a7 */ /* 0x0045e200081004ff */
[----:B----4-:R-:W-:Y:S11]  /*5240*/  LOP3.LUT P3, RZ, R30, 0x1, RZ, 0xc0, !PT ;  /* 0x000000011eff7812 */ /* 0x010ff6000786c0ff */
[----:B------:R-:W-:Y:S02]  /*5250*/  @!UPT UIADD3 URZ, UPT, UPT, URZ, URZ, URZ ;  /* 0x000000fffffff290 */ /* 0x000fe4000fffe0ff */
[----:B------:R-:W-:Y:S02]  /*5260*/  @P3 MOV R13, R28 ;  /* 0x0000001c000d3202 */ /* 0x000fe40000000f00 */
[----:B------:R-:W-:Y:S01]  /*5270*/  @P3 LOP3.LUT R8, R29, 0xffff, RZ, 0xc0, !PT ;  /* 0x0000ffff1d083812 */ /* 0x000fe200078ec0ff */
[----:B--2---:R-:W-:Y:S06]  /*5280*/  @!P0 BRA `(.L_x_110) ;  /* 0x0000000000a48947 */ /* 0x004fec0003800000 */
[----:B-1----:R-:W-:Y:S01]  /*5290*/  IMAD.HI.U32 R33, R22, R7, RZ ;  /* 0x0000000716217227 */ /* 0x002fe200078e00ff */
[----:B------:R-:W-:Y:S02]  /*52a0*/  ISETP.NE.AND P0, PT, R6, 0x1, PT ;  /* 0x000000010600780c */ /* 0x000fe40003f05270 */
[----:B------:R-:W-:Y:S01]  /*52b0*/  ISETP.NE.AND P2, PT, R26, 0x1, PT ;  /* 0x000000011a00780c */ /* 0x000fe20003f45270 */
[----:B---3--:R-:W-:Y:S01]  /*52c0*/  IMAD.HI.U32 R34, R19, R16, RZ ;  /* 0x0000001013227227 */ /* 0x008fe200078e00ff */
[----:B------:R-:W-:Y:S02]  /*52d0*/  SHF.R.U32.HI R33, RZ, R18, R33 ;  /* 0x00000012ff217219 */ /* 0x000fe40000011621 */
[----:B------:R-:W-:Y:S01]  /*52e0*/  ISETP.NE.AND P4, PT, R2, 0x1, PT ;  /* 0x000000010200780c */ /* 0x000fe20003f85270 */
[----:B------:R-:W-:Y:S01]  /*52f0*/  IMAD.HI.U32 R38, R13, R16, RZ ;  /* 0x000000100d267227 */ /* 0x000fe200078e00ff */
[----:B------:R-:W-:Y:S02]  /*5300*/  SHF.R.U32.HI R34, RZ, R17, R34 ;  /* 0x00000011ff227219 */ /* 0x000fe40000011622 */
[----:B------:R-:W-:Y:S01]  /*5310*/  SEL R3, R22, R33, !P0 ;  /* 0x0000002116037207 */ /* 0x000fe20004000000 */
[C---:B------:R-:W-:Y:S01]  /*5320*/  IMAD.HI.U32 R33, R8.reuse, R7, RZ ;  /* 0x0000000708217227 */ /* 0x040fe200078e00ff */
[----:B------:R-:W-:Y:S02]  /*5330*/  SEL R11, R19, R34, !P4 ;  /* 0x00000022130b7207 */ /* 0x000fe40006000000 */
[----:B------:R-:W-:Y:S01]  /*5340*/  SHF.R.U32.HI R38, RZ, R17, R38 ;  /* 0x00000011ff267219 */ /* 0x000fe20000011626 */
[----:B------:R-:W-:Y:S01]  /*5350*/  IMAD.HI.U32 R40, R3, R4, RZ ;  /* 0x0000000403287227 */ /* 0x000fe200078e00ff */
[----:B------:R-:W-:Y:S03]  /*5360*/  SHF.R.U32.HI R33, RZ, R18, R33 ;  /* 0x00000012ff217219 */ /* 0x000fe60000011621 */
[----:B------:R-:W-:Y:S01]  /*5370*/  IMAD.HI.U32 R34, R11, R4, RZ ;  /* 0x000000040b227227 */ /* 0x000fe200078e00ff */
[----:B------:R-:W-:Y:S02]  /*5380*/  @P2 SHF.R.U32.HI R3, RZ, R5, R40 ;  /* 0x00000005ff032219 */ /* 0x000fe40000011628 */
[----:B------:R-:W-:Y:S02]  /*5390*/  SEL R9, R8, R33, !P0 ;  /* 0x0000002108097207 */ /* 0x000fe40004000000 */
[----:B------:R-:W-:Y:S01]  /*53a0*/  @P2 SHF.R.U32.HI R11, RZ, R5, R34 ;  /* 0x00000005ff0b2219 */ /* 0x000fe20000011622 */
[C---:B------:R-:W-:Y:S01]  /*53b0*/  IMAD R10, R26.reuse, R3, RZ ;  /* 0x000000031a0a7224 */ /* 0x040fe200078e02ff */
[----:B------:R-:W-:Y:S01]  /*53c0*/  SEL R3, R13, R38, !P4 ;  /* 0x000000260d037207 */ /* 0x000fe20006000000 */
[C---:B------:R-:W-:Y:S03]  /*53d0*/  IMAD.HI.U32 R14, R9.reuse, R4, RZ ;  /* 0x00000004090e7227 */ /* 0x040fe600078e00ff */
[----:B------:R-:W-:Y:S01]  /*53e0*/  ISETP.GE.AND P0, PT, R9, R10, PT ;  /* 0x0000000a0900720c */ /* 0x000fe20003f06270 */
[C---:B------:R-:W-:Y:S01]  /*53f0*/  IMAD R12, R26.reuse, R11, RZ ;  /* 0x0000000b1a0c7224 */ /* 0x040fe200078e02ff */
[-C--:B------:R-:W-:Y:S04]  /*5400*/  SHF.R.U32.HI R14, RZ, R5.reuse, R14 ;  /* 0x00000005ff0e7219 */ /* 0x080fe8000001160e */
[----:B------:R-:W-:Y:S02]  /*5410*/  ISETP.GE.OR P0, PT, R3, R12, P0 ;  /* 0x0000000c0300720c */ /* 0x000fe40000706670 */
[----:B------:R-:W-:Y:S05]  /*5420*/  SEL R15, R9, R14, !P2 ;  /* 0x0000000e090f7207 */ /* 0x000fea0005000000 */
[----:B------:R-:W-:Y:S04]  /*5430*/  IMAD.MOV R14, RZ, RZ, -R15 ;  /* 0x000000ffff0e7224 */ /* 0x000fe800078e0a0f */
[----:B------:R-:W-:Y:S02]  /*5440*/  IMAD R14, R26, R14, R9 ;  /* 0x0000000e1a0e7224 */ /* 0x000fe400078e0209 */
[C---:B------:R-:W-:Y:S05]  /*5450*/  @!P0 IMAD.HI.U32 R10, R3.reuse, R4, RZ ;  /* 0x00000004030a8227 */ /* 0x040fea00078e00ff */
[----:B------:R-:W-:Y:S04]  /*5460*/  @!P0 SHF.R.U32.HI R10, RZ, R5, R10 ;  /* 0x00000005ff0a8219 */ /* 0x000fe8000001160a */
[----:B------:R-:W-:Y:S01]  /*5470*/  @!P0 SEL R0, R3, R10, !P2 ;  /* 0x0000000a03008207 */ /* 0x000fe20005000000 */
[----:B------:R-:W-:Y:S03]  /*5480*/  IMAD.MOV R10, RZ, RZ, -R3 ;  /* 0x000000ffff0a7224 */ /* 0x000fe600078e0a03 */
[----:B------:R-:W-:Y:S01]  /*5490*/  @!P0 IADD3 R15, PT, PT, R15, -R0, RZ ;  /* 0x800000000f0f8210 */ /* 0x000fe20007ffe0ff */
[----:B------:R-:W-:Y:S01]  /*54a0*/  @!P0 IMAD R0, R11, R14, R0 ;  /* 0x0000000e0b008224 */ /* 0x000fe200078e0200 */
[----:B------:R-:W-:Y:S01]  /*54b0*/  IADD3 R11, PT, PT, -R9, RZ, RZ ;  /* 0x000000ff090b7210 */ /* 0x000fe20007ffe1ff */
[----:B------:R-:W-:Y:S02]  /*54c0*/  IMAD R13, R2, R10, R13 ;  /* 0x0000000a020d7224 */ /* 0x000fe400078e020d */
[----:B------:R-:W-:Y:S02]  /*54d0*/  @!P0 IMAD R9, R15, R26, R3 ;  /* 0x0000001a0f098224 */ /* 0x000fe400078e0203 */
[----:B------:R-:W-:Y:S02]  /*54e0*/  @!P0 IMAD.MOV.U32 R3, RZ, RZ, R0 ;  /* 0x000000ffff038224 */ /* 0x000fe400078e0000 */
[----:B------:R-:W-:Y:S02]  /*54f0*/  IMAD R8, R6, R11, R8 ;  /* 0x0000000b06087224 */ /* 0x000fe400078e0208 */
[----:B------:R-:W-:Y:S02]  /*5500*/  IMAD R13, R3, R2, R13 ;  /* 0x00000002030d7224 */ /* 0x000fe400078e020d */
[----:B------:R-:W-:Y:S02]  /*5510*/  IMAD R8, R9, R6, R8 ;  /* 0x0000000609087224 */ /* 0x000fe400078e0208 */
.L_x_110:
[----:B------:R-:W-:Y:S05]  /*5520*/  BRA.U UP1, `(.L_x_111) ;  /* 0x0000000101107547 */ /* 0x000fea000b800000 */
[----:B------:R-:W-:Y:S04]  /*5530*/  MOV R0, UR6 ;  /* 0x0000000600007c02 */ /* 0x000fe80008000f00 */
[----:B------:R-:W-:Y:S04]  /*5540*/  SHF.L.U32 R3, R0, 0x1f, RZ ;  /* 0x0000001f00037819 */ /* 0x000fe800000006ff */
[----:B------:R-:W2:Y:S02]  /*5550*/  SYNCS.PHASECHK.TRANS64.TRYWAIT P0, [UR7+0x1e8], R3 ;  /* 0x0001e803ff0075a7 */ /* 0x000ea40008001107 */
[----:B--2---:R-:W-:Y:S05]  /*5560*/  @!P0 BRA `(.L_x_112) ;  /* 0x0000005000548947 */ /* 0x004fea0003800000 */
.L_x_111:
[----:B------:R-:W-:Y:S02]  /*5570*/  R2UR UR42, R20 ;  /* 0x00000000142a72ca */ /* 0x000fe400000e0000 */
[----:B------:R-:W-:Y:S02]  /*5580*/  R2UR UR43, R21 ;  /* 0x00000000152b72ca */ /* 0x000fe400000e0000 */
[----:B------:R-:W-:Y:S02]  /*5590*/  ISETP.NE.U32.AND P2, PT, RZ, UR4, PT ;  /* 0x00000004ff007c0c */ /* 0x000fe4000bf45070 */
[----:B------:R-:W-:Y:S02]  /*55a0*/  SHF.L.U32 R12, R32, 0x1f, RZ ;  /* 0x0000001f200c7819 */ /* 0x000fe400000006ff */
[----:B------:R-:W-:Y:S05]  /*55b0*/  ISETP.NE.AND.EX P2, PT, RZ, UR5, PT, P2 ;  /* 0x00000005ff007c0c */ /* 0x000fea000bf45320 */
[----:B------:R-:W-:Y:S02]  /*55c0*/  USHF.L.U32 UR42, UR42, 0x7, URZ ;  /* 0x000000072a2a7899 */ /* 0x000fe400080006ff */
[----:B------:R-:W-:Y:S01]  /*55d0*/  USHF.L.U32 UR43, UR43, 0x6, URZ ;  /* 0x000000062b2b7899 */ /* 0x000fe200080006ff */
[----:B------:R-:W-:Y:S11]  /*55e0*/  BRA.U !UP4, `(.L_x_113) ;  /* 0x000000010c347547 */ /* 0x000ff6000b800000 */
[----:B------:R-:W-:Y:S01]  /*55f0*/  UPLOP3.LUT UP0, UPT, UPT, UPT, UP3, 0x80, 0x8 ;  /* 0x000000000008789c */ /* 0x000fe20003f0f030 */
[----:B--2---:R-:W-:Y:S02]  /*5600*/  HFMA2 R0, -RZ, RZ, 0, 5.9604644775390625e-08 ;  /* 0x00000001ff007431 */ /* 0x004fe400000001ff */
[----:B------:R-:W-:Y:S03]  /*5610*/  IMAD.MOV.U32 R59, RZ, RZ, 0x1 ;  /* 0x00000001ff3b7424 */ /* 0x000fe600078e00ff */
[----:B------:R-:W-:Y:S05]  /*5620*/  PLOP3.LUT P0, PT, PT, PT, UP0, 0x80, 0x8 ;  /* 0x000000000008781c */ /* 0x000fea0003f0f008 */
[----:B------:R-:W2:Y:S01]  /*5630*/  @UP0 LDCU.64 UR10, c[0x0][0x888] ;  /* 0x00011100ff0a07ac */ /* 0x000ea20008000a00 */
[----:B------:R-:W-:Y:S07]  /*5640*/  @UP0 UIMAD UR8, UR36, UR4, URZ ;  /* 0x00000004240802a4 */ /* 0x000fee000f8e02ff */
[----:B------:R-:W-:Y:S01]  /*5650*/  @!P0 PRMT R59, R0, 0x7610, R59 ;  /* 0x00007610003b8816 */ /* 0x000fe2000000003b */
[----:B--2---:R-:W-:Y:S03]  /*5660*/  @UP0 UIMAD.WIDE UR10, UR8, 0x4, UR10 ;  /* 0x00000004080a08a5 */ /* 0x004fe6000f8e020a */
[----:B------:R-:W2:Y:S03]  /*5670*/  @!UP0 LDCU UR8, c[0x0][0x880] ;  /* 0x00011000ff0887ac */ /* 0x000ea60008000800 */
[----:B------:R-:W-:Y:S01]  /*5680*/  IMAD.U32 R10, RZ, RZ, UR10 ;  /* 0x0000000aff0a7e24 */ /* 0x000fe2000f8e00ff */
[----:B------:R-:W-:Y:S05]  /*5690*/  MOV R11, UR11 ;  /* 0x0000000b000b7c02 */ /* 0x000fea0008000f00 */
[----:B------:R4:W5:Y:S02]  /*56a0*/  @P0 LDG.E R35, desc[UR46][R10.64] ;  /* 0x0000002e0a230981 */ /* 0x000964000c1e1900 */
[----:B--2-4-:R-:W-:Y:S07]  /*56b0*/  @!P0 IMAD.U32 R35, RZ, RZ, UR8 ;  /* 0x00000008ff238e24 */ /* 0x014fee000f8e00ff */
.L_x_113:
[----:B-----5:R-:W-:Y:S01]  /*56c0*/  @!P2 FSETP.EQ.AND P0, PT, R35, RZ, PT ;  /* 0x000000ff2300a20b */ /* 0x020fe20003f02000 */
[----:B------:R-:W-:Y:S01]  /*56d0*/  @!UPT UIADD3 URZ, UPT, UPT, URZ, URZ, URZ ;  /* 0x000000fffffff290 */ /* 0x000fe2000fffe0ff */
[----:B------:R-:W-:Y:S11]  /*56e0*/  @!P2 BRA `(.L_x_114) ;  /* 0x000000000014a947 */ /* 0x000ff60003800000 */
[----:B------:R-:W-:Y:S02]  /*56f0*/  LOP3.LUT P2, RZ, R59, 0xff, RZ, 0xc0, !PT ;  /* 0x000000ff3bff7812 */ /* 0x000fe4000784c0ff */
[----:B------:R-:W-:Y:S04]  /*5700*/  PLOP3.LUT P0, PT, PT, PT, UP0, 0x80, 0x8 ;  /* 0x000000000008781c */ /* 0x000fe80003f0f008 */
[----:B------:R-:W-:Y:S07]  /*5710*/  PLOP3.LUT P0, PT, P0, PT, PT, 0x8, 0x80 ;  /* 0x000000000080781c */ /* 0x000fee000070e170 */
[----:B------:R-:W-:Y:S11]  /*5720*/  @P2 FSETP.EQ.AND P0, PT, R35, RZ, PT ;  /* 0x000000ff2300220b */ /* 0x000ff60003f02000 */
[----:B------:R-:W-:Y:S02]  /*5730*/  @!UPT UIADD3 URZ, UPT, UPT, URZ, URZ, URZ ;  /* 0x000000fffffff290 */ /* 0x000fe4000fffe0ff */
.L_x_114:
[----:B------:R-:W4:Y:S01]  /*5740*/  SYNCS.PHASECHK.TRANS64.TRYWAIT P2, [UR7+0x1c0], R12 ;  /* 0x0001c00cff0075a7 */ /* 0x000f220008041107 */
[----:B------:R-:W-:Y:S04]  /*5750*/  ELECT P4, URZ, PT ;  /* 0x0000000000ff782f */ /* 0x000fe80003880000 */
[----:B------:R-:W-:Y:S11]  /*5760*/  PLOP3.LUT P4, PT, P0, P4, PT, 0xf2, 0x2f ;  /* 0x00000000002f781c */ /* 0x000ff60000789e72 */
[----:B------:R-:W-:Y:S02]  /*5770*/  @!UPT UIADD3 URZ, UPT, UPT, URZ, URZ, URZ ;  /* 0x000000fffffff290 */ /* 0x000fe4000fffe0ff */
[----:B-1----:R-:W-:Y:S05]  /*5780*/  @!P4 IADD3 R9, P0, PT, R36, 0x580, RZ ;  /* 0x000005802409c810 */ /* 0x002fea0007f1e0ff */
[----:B--2---:R-:W-:Y:S01]  /*5790*/  @!P4 IMAD.X R0, RZ, RZ, R37, P0 ;  /* 0x000000ffff00c224 */ /* 0x004fe200000e0625 */
[----:B----4-:R-:W-:Y:S07]  /*57a0*/  @!P2 BRA `(.L_x_115) ;  /* 0x0000004c00dca947 */ /* 0x010fee0003800000 */
.L_x_249:
[----:B------:R-:W-:Y:S01]  /*57b0*/  @!P4 R2UR UR9, R9 ;  /* 0x000000000909c2ca */ /* 0x000fe200000e0000 */
[----:B------:R-:W-:Y:S01]  /*57c0*/  VOTEU.ALL UP1, P4 ;  /* 0x0000000000ff7886 */ /* 0x000fe20002020000 */
[----:B------:R-:W-:Y:S01]  /*57d0*/  @!P4 R2UR UR8, R0 ;  /* 0x000000000008c2ca */ /* 0x000fe200000e0000 */
[----:B------:R-:W-:Y:S01]  /*57e0*/  VOTEU.ALL UP2, P4 ;  /* 0x0000000000ff7886 */ /* 0x000fe20002040000 */
[----:B------:R-:W-:Y:S01]  /*57f0*/  UMOV UR16, 0x0 ;  /* 0x0000000000107882 */ /* 0x000fe20000000000 */
[----:B------:R-:W-:Y:S01]  /*5800*/  UMOV UR17, 0x10000000 ;  /* 0x1000000000117882 */ /* 0x000fe20000000000 */
[----:B------:R-:W-:Y:S01]  /*5810*/  @!UP1 UIADD3 UR40, UPT, UPT, UR7, 0x300, URZ ;  /* 0x0000030007289890 */ /* 0x000fe2000fffe0ff */
[----:B------:R-:W-:Y:S01]  /*5820*/  @!P4 IMAD.MOV.U32 R0, RZ, RZ, 0x1000 ;  /* 0x00001000ff00c424 */ /* 0x000fe200078e00ff */
[----:B------:R-:W-:Y:S01]  /*5830*/  UMOV UR44, UR36 ;  /* 0x00000024002c7c82 */ /* 0x000fe20008000000 */
[----:B------:R-:W-:Y:S01]  /*5840*/  @!UP1 UIADD3 UR10, UPT, UPT, UR42, 0x40, URZ ;  /* 0x000000402a0a9890 */ /* 0x000fe2000fffe0ff */
[----:B------:R-:W-:Y:S01]  /*5850*/  @!P4 IADD3 R9, P0, PT, R36, 0x580, RZ ;  /* 0x000005802409c810 */ /* 0x000fe20007f1e0ff */
[----:B------:R-:W-:Y:S01]  /*5860*/  UMOV UR11, UR43 ;  /* 0x0000002b000b7c82 */ /* 0x000fe20008000000 */
[----:B------:R-:W-:Y:S01]  /*5870*/  UMOV UR12, UR36 ;  /* 0x00000024000c7c82 */ /* 0x000fe20008000000 */
[----:B------:R-:W-:Y:S01]  /*5880*/  IMAD.U32 R10, RZ, RZ, UR9 ;  /* 0x00000009ff0a7e24 */ /* 0x000fe2000f8e00ff */
[----:B------:R-:W-:Y:S01]  /*5890*/  UMOV UR9, UR41 ;  /* 0x0000002900097c82 */ /* 0x000fe20008000000 */
[----:B------:R-:W-:Y:S01]  /*58a0*/  IMAD.U32 R11, RZ, RZ, UR8 ;  /* 0x00000008ff0b7e24 */ /* 0x000fe2000f8e00ff */
[----:B------:R-:W-:Y:S02]  /*58b0*/  @!UP1 UIADD3 UR8, UPT, UPT, UR7, 0xb00, URZ ;  /* 0x00000b0007089890 */ /* 0x000fe4000fffe0ff */
[----:B------:R-:W-:Y:S01]  /*58c0*/  @!P4 R2UR UR18, R10 ;  /* 0x000000000a12c2ca */ /* 0x000fe200000e0000 */
[----:B------:R-:W-:Y:S01]  /*58d0*/  VOTEU.ALL UP1, P4 ;  /* 0x0000000000ff7886 */ /* 0x000fe20002020000 */
[----:B------:R-:W-:Y:S01]  /*58e0*/  @!P4 R2UR UR19, R11 ;  /* 0x000000000b13c2ca */ /* 0x000fe200000e0000 */
[----:B------:R-:W-:Y:S11]  /*58f0*/  UPRMT UR14, UR37, 0x654, UR41 ;  /* 0x00000654250e7896 */ /* 0x000ff60008000029 */
[----:B------:R-:W-:Y:S01]  /*5900*/  @!UPT UIADD3 URZ, UPT, UPT, URZ, URZ, URZ ;  /* 0x000000fffffff290 */ /* 0x000fe2000fffe0ff */
[----:B------:R2:W-:Y:S01]  /*5910*/  @!UP2 UTMALDG.3D [UR40], [UR18], desc[UR16] ;  /* 0x000010281200a5b4 */ /* 0x0005e20008011000 */
[----:B------:R2:W-:Y:S01]  /*5920*/  @!UP1 UTMALDG.3D [UR8], [UR18], desc[UR16] ;  /* 0x00001008120095b4 */ /* 0x0005e20008011000 */
[----:B------:R4:W-:Y:S01]  /*5930*/  @!P4 SYNCS.ARRIVE.TRANS64.RED.A0TR RZ, [UR7+0x1a0], R0 ;  /* 0x0001a000ffffc9a7 */ /* 0x0009e20008300407 */
[----:B------:R-:W-:Y:S01]  /*5940*/  SYNCS.ARRIVE.TRANS64.RED.A1T0 RZ, [UR14], RZ ;  /* 0x000000ffffff79a7 */ /* 0x000fe2000810040e */
[----:B----4-:R-:W-:Y:S01]  /*5950*/  @!P4 IMAD.X R0, RZ, RZ, R37, P0 ;  /* 0x000000ffff00c224 */ /* 0x010fe200000e0625 */
[----:B------:R-:W4:Y:S02]  /*5960*/  SYNCS.PHASECHK.TRANS64.TRYWAIT P2, [UR7+0x1c8], R12 ;  /* 0x0001c80cff0075a7 */ /* 0x000f240008041107 */
[----:B--2-4-:R-:W-:Y:S05]  /*5970*/  @!P2 BRA `(.L_x_116) ;  /* 0x0000004c0080a947 */ /* 0x014fea0003800000 */
.L_x_251:
        /* <DEDUP_REMOVED lines=8> */
[----:B------:R-:W-:Y:S01]  /*5a00*/  @!UP1 UIADD3 UR32, UPT, UPT, UR7, 0x1300, URZ ;  /* 0x0000130007209890 */ /* 0x000fe2000fffe0ff */
[----:B------:R-:W-:Y:S01]  /*5a10*/  @!P4 IADD3 R21, P0, PT, R36, 0x580, RZ ;  /* 0x000005802415c810 */ /* 0x000fe20007f1e0ff */
[----:B------:R-:W-:Y:S01]  /*5a20*/  UMOV UR35, UR43 ;  /* 0x0000002b00237c82 */ /* 0x000fe20008000000 */
[----:B------:R-:W-:Y:S02]  /*5a30*/  @!UP1 UIADD3 UR10, UPT, UPT, UR42, 0x50, URZ ;  /* 0x000000502a0a9890 */ /* 0x000fe4000fffe0ff */
[----:B------:R-:W-:Y:S01]  /*5a40*/  IMAD.U32 R10, RZ, RZ, UR9 ;  /* 0x00000009ff0a7e24 */ /* 0x000fe2000f8e00ff */
[----:B------:R-:W-:Y:S01]  /*5a50*/  UMOV UR9, UR33 ;  /* 0x0000002100097c82 */ /* 0x000fe20008000000 */
[----:B------:R-:W-:Y:S01]  /*5a60*/  IMAD.U32 R11, RZ, RZ, UR8 ;  /* 0x00000008ff0b7e24 */ /* 0x000fe2000f8e00ff */
[----:B------:R-:W-:Y:S01]  /*5a70*/  @!UP1 UIADD3 UR8, UPT, UPT, UR7, 0x1b00, URZ ;  /* 0x00001b0007089890 */ /* 0x000fe2000fffe0ff */
[----:B------:R-:W-:Y:S01]  /*5a80*/  @!P4 IMAD.X R20, RZ, RZ, R37, P0 ;  /* 0x000000ffff14c224 */ /* 0x000fe200000e0625 */
[----:B------:R-:W-:Y:S01]  /*5a90*/  @!P4 R2UR UR18, R10 ;  /* 0x000000000a12c2ca */ /* 0x000fe200000e0000 */
[----:B------:R-:W-:Y:S01]  /*5aa0*/  VOTEU.ALL UP1, P4 ;  /* 0x0000000000ff7886 */ /* 0x000fe20002020000 */
[----:B------:R-:W-:Y:S01]  /*5ab0*/  @!P4 R2UR UR19, R11 ;  /* 0x000000000b13c2ca */ /* 0x000fe200000e0000 */
[----:B------:R-:W-:Y:S01]  /*5ac0*/  UMOV UR11, UR43 ;  /* 0x0000002b000b7c82 */ /* 0x000fe20008000000 */
[----:B------:R-:W-:Y:S01]  /*5ad0*/  UMOV UR12, UR36 ;  /* 0x00000024000c7c82 */ /* 0x000fe20008000000 */
[----:B------:R-:W-:Y:S10]  /*5ae0*/  UPRMT UR14, UR37, 0x654, UR33 ;  /* 0x00000654250e7896 */ /* 0x000ff40008000021 */
[----:B------:R2:W-:Y:S01]  /*5af0*/  @!UP2 UTMALDG.3D [UR32], [UR18], desc[UR16] ;  /* 0x000010201200a5b4 */ /* 0x0005e20008011000 */
[----:B------:R2:W-:Y:S01]  /*5b00*/  @!UP1 UTMALDG.3D [UR8], [UR18], desc[UR16] ;  /* 0x00001008120095b4 */ /* 0x0005e20008011000 */
[----:B------:R2:W-:Y:S01]  /*5b10*/  @!P4 SYNCS.ARRIVE.TRANS64.RED.A0TR RZ, [UR7+0x1a8], R0 ;  /* 0x0001a800ffffc9a7 */ /* 0x0005e20008300407 */
[----:B------:R-:W-:Y:S01]  /*5b20*/  SYNCS.ARRIVE.TRANS64.RED.A1T0 RZ, [UR14], RZ ;  /* 0x000000ffffff79a7 */ /* 0x000fe2000810040e */
[----:B------:R-:W4:Y:S02]  /*5b30*/  SYNCS.PHASECHK.TRANS64.TRYWAIT P2, [UR7+0x1d0], R12 ;  /* 0x0001d00cff0075a7 */ /* 0x000f240008041107 */
[----:B--2-4-:R-:W-:Y:S05]  /*5b40*/  @!P2 BRA `(.L_x_117) ;  /* 0x0000004c0024a947 */ /* 0x014fea0003800000 */
.L_x_253:
[----:B------:R-:W2:Y:S01]  /*5b50*/  LDC.64 R14, c[0x0][0xb10] ;  /* 0x0002c400ff0e7b82 */ /* 0x000ea20000000a00 */
[----:B------:R-:W-:Y:S01]  /*5b60*/  @!P4 R2UR UR9, R21 ;  /* 0x000000001509c2ca */ /* 0x000fe200000e0000 */
[----:B------:R-:W-:Y:S01]  /*5b70*/  VOTEU.ALL UP1, P4 ;  /* 0x0000000000ff7886 */ /* 0x000fe20002020000 */
[----:B------:R-:W-:Y:S01]  /*5b80*/  @!P4 R2UR UR8, R20 ;  /* 0x000000001408c2ca */ /* 0x000fe200000e0000 */
[----:B------:R-:W-:Y:S01]  /*5b90*/  VOTEU.ALL UP2, P4 ;  /* 0x0000000000ff7886 */ /* 0x000fe20002040000 */
[----:B------:R-:W-:Y:S03]  /*5ba0*/  UMOV UR16, 0x0 ;  /* 0x0000000000107882 */ /* 0x000fe60000000000 */
[----:B------:R-:W4:Y:S01]  /*5bb0*/  LDC.64 R10, c[0x0][0xb18] ;  /* 0x0002c600ff0a7b82 */ /* 0x000f220000000a00 */
[----:B------:R-:W-:Y:S01]  /*5bc0*/  @!UP1 UIADD3 UR26, UPT, UPT, UR42, 0x20, URZ ;  /* 0x000000202a1a9890 */ /* 0x000fe2000fffe0ff */
[----:B------:R-:W-:Y:S01]  /*5bd0*/  @P3 SHF.R.U32.HI R24, RZ, 0x10, R29 ;  /* 0x00000010ff183819 */ /* 0x000fe2000001161d */
[----:B------:R-:W-:Y:S01]  /*5be0*/  @!UP1 UIADD3 UR24, UPT, UPT, UR7, 0x2300, URZ ;  /* 0x0000230007189890 */ /* 0x000fe2000fffe0ff */
[----:B------:R-:W-:Y:S01]  /*5bf0*/  VIADD R27, R27, 0x1 ;  /* 0x000000011b1b7836 */ /* 0x000fe20000000000 */
[----:B------:R-:W-:Y:S03]  /*5c00*/  UMOV UR17, 0x10000000 ;  /* 0x1000000000117882 */ /* 0x000fe60000000000 */
[----:B------:R-:W5:Y:S01]  /*5c10*/  @!P1 LDC R0, c[0x0][0xb20] ;  /* 0x0002c800ff009b82 */ /* 0x000f620000000800 */
[----:B------:R-:W-:Y:S01]  /*5c20*/  UMOV UR27, UR43 ;  /* 0x0000002b001b7c82 */ /* 0x000fe20008000000 */
[----:B------:R-:W-:Y:S01]  /*5c30*/  IMAD.U32 R20, RZ, RZ, UR9 ;  /* 0x00000009ff147e24 */ /* 0x000fe2000f8e00ff */
[----:B------:R-:W-:Y:S05]  /*5c40*/  UMOV UR28, UR36 ;  /* 0x00000024001c7c82 */ /* 0x000fea0008000000 */
[----:B-1----:R-:W1:Y:S01]  /*5c50*/  @!P1 LDC R3, c[0x0][0xb0c] ;  /* 0x0002c300ff039b82 */ /* 0x002e620000000800 */
[----:B------:R-:W-:Y:S01]  /*5c60*/  IMAD.U32 R21, RZ, RZ, UR8 ;  /* 0x00000008ff157e24 */ /* 0x000fe2000f8e00ff */
[----:B------:R-:W-:Y:S01]  /*5c70*/  @!UP1 UIADD3 UR10, UPT, UPT, UR42, 0x60, URZ ;  /* 0x000000602a0a9890 */ /* 0x000fe2000fffe0ff */
[----:B------:R-:W-:Y:S01]  /*5c80*/  @!P4 R2UR UR18, R20 ;  /* 0x000000001412c2ca */ /* 0x000fe200000e0000 */
[----:B------:R-:W-:Y:S01]  /*5c90*/  @!UP1 UIADD3 UR8, UPT, UPT, UR7, 0x2b00, URZ ;  /* 0x00002b0007089890 */ /* 0x000fe2000fffe0ff */
[----:B------:R-:W-:Y:S01]  /*5ca0*/  @!P4 IMAD.MOV.U32 R20, RZ, RZ, 0x1000 ;  /* 0x00001000ff14c424 */ /* 0x000fe200078e00ff */
[----:B------:R-:W-:Y:S01]  /*5cb0*/  @!P4 R2UR UR19, R21 ;  /* 0x000000001513c2ca */ /* 0x000fe200000e0000 */
[----:B------:R-:W-:Y:S01]  /*5cc0*/  VOTEU.ALL UP1, P4 ;  /* 0x0000000000ff7886 */ /* 0x000fe20002020000 */
[----:B------:R-:W-:Y:S01]  /*5cd0*/  UMOV UR9, UR25 ;  /* 0x0000001900097c82 */ /* 0x000fe20008000000 */
[----:B------:R-:W-:Y:S01]  /*5ce0*/  UMOV UR11, UR43 ;  /* 0x0000002b000b7c82 */ /* 0x000fe20008000000 */
[----:B------:R-:W-:Y:S01]  /*5cf0*/  UMOV UR12, UR36 ;  /* 0x00000024000c7c82 */ /* 0x000fe20008000000 */
[----:B------:R-:W-:Y:S08]  /*5d00*/  UPRMT UR14, UR37, 0x654, UR25 ;  /* 0x00000654250e7896 */ /* 0x000ff00008000019 */
[----:B------:R1:W-:Y:S02]  /*5d10*/  @!UP2 UTMALDG.3D [UR24], [UR18], desc[UR16] ;  /* 0x000010181200a5b4 */ /* 0x0003e40008011000 */
[----:B-1----:R-:W-:Y:S01]  /*5d20*/  @!P1 ISETP.NE.AND P2, PT, R3, 0x1, PT ;  /* 0x000000010300980c */ /* 0x002fe20003f45270 */
[C---:B--2---:R-:W-:Y:S01]  /*5d30*/  @!P1 IMAD.HI.U32 R14, R13.reuse, R14, RZ ;  /* 0x0000000e0d0e9227 */ /* 0x044fe200078e00ff */
[----:B----4-:R-:W-:Y:S01]  /*5d40*/  @!P1 ISETP.NE.AND P0, PT, R10, 0x1, PT ;  /* 0x000000010a00980c */ /* 0x010fe20003f05270 */
[----:B------:R1:W-:Y:S01]  /*5d50*/  @!UP1 UTMALDG.3D [UR8], [UR18], desc[UR16] ;  /* 0x00001008120095b4 */ /* 0x0003e20008011000 */
[----:B------:R1:W-:Y:S01]  /*5d60*/  @!P4 SYNCS.ARRIVE.TRANS64.RED.A0TR RZ, [UR7+0x1b0], R20 ;  /* 0x0001b014ffffc9a7 */ /* 0x0003e20008300407 */
[C---:B------:R-:W-:Y:S01]  /*5d70*/  @!P1 IMAD.HI.U32 R11, R8.reuse, R11, RZ ;  /* 0x0000000b080b9227 */ /* 0x040fe200078e00ff */
[----:B------:R-:W-:Y:S04]  /*5d80*/  @!P1 SHF.R.U32.HI R14, RZ, R15, R14 ;  /* 0x0000000fff0e9219 */ /* 0x000fe8000001160e */
[----:B-----5:R-:W-:Y:S02]  /*5d90*/  @!P1 SHF.R.U32.HI R9, RZ, R0, R11 ;  /* 0x00000000ff099219 */ /* 0x020fe4000001160b */
[----:B------:R-:W-:Y:S02]  /*5da0*/  @!P1 SEL R14, R13, R14, !P2 ;  /* 0x0000000e0d0e9207 */ /* 0x000fe40005000000 */
[----:B------:R-:W-:Y:S05]  /*5db0*/  @!P1 SEL R9, R8, R9, !P0 ;  /* 0x0000000908099207 */ /* 0x000fea0004000000 */
[----:B------:R-:W-:Y:S01]  /*5dc0*/  @!P1 IMAD.IADD R0, R9, 0x1, -R14 ;  /* 0x0000000109009824 */ /* 0x000fe200078e0a0e */
[----:B------:R-:W-:Y:S01]  /*5dd0*/  SYNCS.ARRIVE.TRANS64.RED.A1T0 RZ, [UR14], RZ ;  /* 0x000000ffffff79a7 */ /* 0x000fe2000810040e */
[----:B------:R-:W-:Y:S02]  /*5de0*/  @!P1 IMAD.IADD R9, R14, 0x1, -R9 ;  /* 0x000000010e099824 */ /* 0x000fe400078e0a09 */
[----:B------:R-:W-:Y:S02]  /*5df0*/  @!P1 IMAD R13, R0, R3, R13 ;  /* 0x00000003000d9224 */ /* 0x000fe400078e020d */
[----:B------:R-:W-:Y:S01]  /*5e00*/  @!P1 IMAD R8, R9, R10, R8 ;  /* 0x0000000a09089224 */ /* 0x000fe200078e0208 */
[----:B------:R-:W2:Y:S02]  /*5e10*/  SYNCS.PHASECHK.TRANS64.TRYWAIT P5, [UR7+0x1d8], R12 ;  /* 0x0001d80cff0075a7 */ /* 0x000ea400080a1107 */
[----:B-12---:R-:W-:Y:S05]  /*5e20*/  @!P5 BRA `(.L_x_118) ;  /* 0x000000480084d947 */ /* 0x006fea0003800000 */
.L_x_255:
[----:B-1----:R-:W-:Y:S01]  /*5e30*/  @!P4 IADD3 R3, P0, PT, R36, 0x580, RZ ;  /* 0x000005802403c810 */ /* 0x002fe20007f1e0ff */
[----:B------:R-:W-:Y:S01]  /*5e40*/  VOTEU.ALL UP1, P4 ;  /* 0x0000000000ff7886 */ /* 0x000fe20002020000 */
[----:B------:R-:W-:Y:S01]  /*5e50*/  VOTEU.ALL UP2, P4 ;  /* 0x0000000000ff7886 */ /* 0x000fe20002040000 */
[----:B------:R-:W-:Y:S01]  /*5e60*/  UMOV UR14, 0x0 ;  /* 0x00000000000e7882 */ /* 0x000fe20000000000 */
[----:B------:R-:W-:Y:S01]  /*5e70*/  @!P4 R2UR UR9, R3 ;  /* 0x000000000309c2ca */ /* 0x000fe200000e0000 */
[----:B------:R-:W-:Y:S01]  /*5e80*/  @!P4 IMAD.X R0, RZ, RZ, R37, P0 ;  /* 0x000000ffff00c224 */ /* 0x000fe200000e0625 */
[----:B------:R-:W-:Y:S01]  /*5e90*/  @!UP1 UIADD3 UR17, UPT, UPT, UR7, 0x1b8, URZ ;  /* 0x000001b807119890 */ /* 0x000fe2000fffe0ff */
[----:B------:R-:W-:Y:S01]  /*5ea0*/  ISETP.NE.AND P0, PT, R27, 0x2, PT ;  /* 0x000000021b00780c */ /* 0x000fe20003f05270 */
[----:B------:R-:W-:Y:S01]  /*5eb0*/  @!UP1 UIADD3 UR18, UPT, UPT, UR42, 0x30, URZ ;  /* 0x000000302a129890 */ /* 0x000fe2000fffe0ff */
[----:B------:R-:W-:Y:S01]  /*5ec0*/  LOP3.LUT R32, R32, 0x1, RZ, 0x3c, !PT ;  /* 0x0000000120207812 */ /* 0x000fe200078e3cff */
[----:B------:R-:W-:Y:S01]  /*5ed0*/  @!UP1 UIADD3 UR16, UPT, UPT, UR7, 0x3300, URZ ;  /* 0x0000330007109890 */ /* 0x000fe2000fffe0ff */
[----:B------:R-:W-:Y:S01]  /*5ee0*/  @!P4 R2UR UR8, R0 ;  /* 0x000000000008c2ca */ /* 0x000fe200000e0000 */
[----:B------:R-:W-:Y:S01]  /*5ef0*/  UMOV UR15, 0x10000000 ;  /* 0x10000000000f7882 */ /* 0x000fe20000000000 */
[----:B------:R-:W-:Y:S01]  /*5f00*/  UMOV UR19, UR43 ;  /* 0x0000002b00137c82 */ /* 0x000fe20008000000 */
[----:B------:R-:W-:Y:S01]  /*5f10*/  UMOV UR20, UR36 ;  /* 0x0000002400147c82 */ /* 0x000fe20008000000 */
[----:B------:R-:W-:Y:S01]  /*5f20*/  @!UP1 UIADD3 UR10, UPT, UPT, UR42, 0x70, URZ ;  /* 0x000000702a0a9890 */ /* 0x000fe2000fffe0ff */
[----:B------:R-:W-:Y:S01]  /*5f30*/  SEL R0, RZ, 0x1, P0 ;  /* 0x00000001ff007807 */ /* 0x000fe20000000000 */
[----:B------:R-:W-:Y:S01]  /*5f40*/  IMAD.U32 R10, RZ, RZ, UR9 ;  /* 0x00000009ff0a7e24 */ /* 0x000fe2000f8e00ff */
[----:B------:R-:W-:Y:S01]  /*5f50*/  UMOV UR11, UR43 ;  /* 0x0000002b000b7c82 */ /* 0x000fe20008000000 */
[----:B------:R-:W-:Y:S01]  /*5f60*/  UMOV UR12, UR36 ;  /* 0x00000024000c7c82 */ /* 0x000fe20008000000 */
[----:B------:R-:W-:Y:S01]  /*5f70*/  UMOV UR9, UR17 ;  /* 0x0000001100097c82 */ /* 0x000fe20008000000 */
[----:B------:R-:W-:Y:S01]  /*5f80*/  @P3 R2UR UR36, R24 ;  /* 0x00000000182432ca */ /* 0x000fe200000e0000 */
[----:B------:R-:W-:Y:S01]  /*5f90*/  IMAD.IADD R20, R8, 0x1, R58 ;  /* 0x0000000108147824 */ /* 0x000fe200078e023a */
[----:B------:R-:W-:Y:S01]  /*5fa0*/  @!P4 R2UR UR22, R10 ;  /* 0x000000000a16c2ca */ /* 0x000fe200000e0000 */
[----:B------:R-:W-:Y:S01]  /*5fb0*/  IMAD.U32 R11, RZ, RZ, UR8 ;  /* 0x00000008ff0b7e24 */ /* 0x000fe2000f8e00ff */
[----:B------:R-:W-:Y:S01]  /*5fc0*/  @!UP1 UIADD3 UR8, UPT, UPT, UR7, 0x3b00, URZ ;  /* 0x00003b0007089890 */ /* 0x000fe2000fffe0ff */
[----:B------:R-:W-:Y:S01]  /*5fd0*/  LOP3.LUT R25, R25, R0, RZ, 0x3c, !PT ;  /* 0x0000000019197212 */ /* 0x000fe200078e3cff */
[----:B------:R-:W-:Y:S01]  /*5fe0*/  VOTEU.ALL UP1, P4 ;  /* 0x0000000000ff7886 */ /* 0x000fe20002020000 */
[----:B------:R-:W-:Y:S01]  /*5ff0*/  IMAD.IADD R21, R13, 0x1, R60 ;  /* 0x000000010d157824 */ /* 0x000fe200078e023c */
[----:B------:R-:W-:Y:S02]  /*6000*/  @!P4 R2UR UR23, R11 ;  /* 0x000000000b17c2ca */ /* 0x000fe400000e0000 */
[----:B------:R-:W-:Y:S11]  /*6010*/  SEL R27, R27, RZ, P0 ;  /* 0x000000ff1b1b7207 */ /* 0x000ff60000000000 */
[----:B------:R2:W-:Y:S01]  /*6020*/  @!UP2 UTMALDG.3D [UR16], [UR22], desc[UR14] ;  /* 0x00000e101600a5b4 */ /* 0x0005e20008011000 */
[----:B------:R2:W-:Y:S01]  /*6030*/  @!UP1 UTMALDG.3D [UR8], [UR22], desc[UR14] ;  /* 0x00000e08160095b4 */ /* 0x0005e20008011000 */
[----:B------:R2:W-:Y:S01]  /*6040*/  @!P4 SYNCS.ARRIVE.TRANS64.RED.A0TR RZ, [UR7+0x1b8], R23 ;  /* 0x0001b817ffffc9a7 */ /* 0x0005e20008300407 */
[----:B------:R-:W-:Y:S01]  /*6050*/  UPLOP3.LUT UP1, UPT, UPT, UPT, UPT, 0x80, 0x8 ;  /* 0x000000000008789c */ /* 0x000fe20003f2f070 */
[----:B------:R-:W-:Y:S01]  /*6060*/  SYNCS.ARRIVE.TRANS64.RED.A1T0 RZ, [UR13], RZ ;  /* 0x000000ffffff79a7 */ /* 0x000fe2000810040d */
[----:B------:R-:W-:Y:S09]  /*6070*/  @P3 BRA `(.L_x_119) ;  /* 0xfffffff000303947 */ /* 0x000ff2000383ffff */
[----:B------:R-:W-:-:S04]  /*6080*/  SHF.L.U32 R3, R32, 0x1f, RZ ;  /* 0x0000001f20037819 */ /* 0x000fc800000006ff */
[----:B------:R-:W1:Y:S02]  /*6090*/  SYNCS.PHASECHK.TRANS64.TRYWAIT P0, [UR7+0x1c0], R3 ;  /* 0x0001c003ff0075a7 */ /* 0x000e640008001107 */
[----:B-1----:R-:W-:Y:S05]  /*60a0*/  @!P0 BRA `(.L_x_120) ;  /* 0x0000004400fc8947 */ /* 0x002fea0003800000 */
.L_x_257:
[----:B------:R-:W4:Y:S02]  /*60b0*/  SYNCS.PHASECHK.TRANS64.TRYWAIT P0, [UR7+0x1c8], R3 ;  /* 0x0001c803ff0075a7 */ /* 0x000f240008001107 */
[----:B----4-:R-:W-:Y:S05]  /*60c0*/  @!P0 BRA `(.L_x_121) ;  /* 0x00000048000c8947 */ /* 0x010fea0003800000 */
.L_x_259:
[----:B------:R-:W4:Y:S02]  /*60d0*/  SYNCS.PHASECHK.TRANS64.TRYWAIT P0, [UR7+0x1d0], R3 ;  /* 0x0001d003ff0075a7 */ /* 0x000f240008001107 */
[----:B----4-:R-:W-:Y:S05]  /*60e0*/  @!P0 BRA `(.L_x_122) ;  /* 0x00000048001c8947 */ /* 0x010fea0003800000 */
.L_x_261:
[----:B-1----:R-:W-:-:S07]  /*60f0*/  MOV R0, UR7 ;  /* 0x0000000700007c02 */ /* 0x002fce0008000f00 */
.L_x_123:
[----:B-1----:R-:W-:-:S04]  /*6100*/  SHF.L.U32 R3, R32, 0x1f, RZ ;  /* 0x0000001f20037819 */ /* 0x002fc800000006ff */
[----:B------:R1:W4:Y:S03]  /*6110*/  SYNCS.PHASECHK.TRANS64.TRYWAIT P0, [R0+URZ+0x1d8], R3 ;  /* 0x0001d803000075a7 */ /* 0x00032600080011ff */
[----:B----4-:R-:W-:Y:S05]  /*6120*/  @!P0 NANOSLEEP.SYNCS 0x989680 ;  /* 0x009896800000895d */ /* 0x010fea0003900000 */
[----:B------:R-:W4:Y:S02]  /*6130*/  @!P0 SYNCS.PHASECHK.TRANS64 P0, [R0+URZ+0x1d8], R3 ;  /* 0x0001d803000085a7 */ /* 0x000f2400080010ff */
[----:B--2-4-:R-:W-:Y:S05]  /*6140*/  @P0 EXIT ;  /* 0x000000000000094d */ /* 0x014fea0003800000 */
[----:B------:R-:W-:Y:S05]  /*6150*/  BRA `(.L_x_123) ;  /* 0xfffffffc00e87947 */ /* 0x000fea000383ffff */
.L_x_108:
[----:B------:R-:W-:-:S06]  /*6160*/  UISETP.GE.AND UP1, UPT, UR10, 0x4, UPT ;  /* 0x000000040a00788c */ /* 0x000fcc000bf26270 */
[----:B------:R-:W-:-:S13]  /*6170*/  PLOP3.LUT P0, PT, PT, PT, UP1, 0x80, 0x8 ;  /* 0x000000000008781c */ /* 0x000fda0003f0f018 */
[----:B------:R-:W-:Y:S05]  /*6180*/  @!P0 EXIT ;  /* 0x000000000000894d */ /* 0x000fea0003800000 */
[----:B------:R-:W-:Y:S01]  /*6190*/  BAR.SYNC.DEFER_BLOCKING 0x6, 0xa0 ;  /* 0x0182800000007b1d */ /* 0x000fe20000010000 */
[----:B------:R-:W-:Y:S02]  /*61a0*/  IMAD.SHL.U32 R4, R66, 0x200000, RZ ;  /* 0x0020000042047824 */ /* 0x000fe400078e00ff */
[----:B------:R-:W-:Y:S02]  /*61b0*/  HFMA2 R71, -RZ, RZ, 0, 5.9604644775390625e-08 ;  /* 0x00000001ff477431 */ /* 0x000fe400000001ff */
[C---:B------:R-:W-:Y:S01]  /*61c0*/  IMAD.SHL.U32 R65, R72.reuse, 0x10, RZ ;  /* 0x0000001048417824 */ /* 0x040fe200078e00ff */
[----:B------:R-:W-:Y:S01]  /*61d0*/  MOV R69, RZ ;  /* 0x000000ff00457202 */ /* 0x000fe20000000f00 */
[----:B------:R-:W-:Y:S01]  /*61e0*/  IMAD.U32 R33, R72, 0x10000, RZ ;  /* 0x0001000048217824 */ /* 0x000fe200078e00ff */
[----:B------:R-:W-:Y:S01]  /*61f0*/  UMOV UR48, 0x400 ;  /* 0x0000040000307882 */ /* 0x000fe20000000000 */
[----:B------:R-:W1:Y:S01]  /*6200*/  LDC R63, c[0x0][0x370] ;  /* 0x0000dc00ff3f7b82 */ /* 0x000e620000000800 */
[----:B------:R-:W-:Y:S01]  /*6210*/  ULEA UR48, UR37, UR48, 0x18 ;  /* 0x0000003025307291 */ /* 0x000fe2000f8ec0ff */
[----:B------:R-:W-:Y:S01]  /*6220*/  LOP3.LUT R4, R4, 0x200000, RZ, 0xc0, !PT ;  /* 0x0020000004047812 */ /* 0x000fe200078ec0ff */
[----:B------:R-:W-:Y:S01]  /*6230*/  IMAD.SHL.U32 R64, R72, 0x2, RZ ;  /* 0x0000000248407824 */ /* 0x000fe200078e00ff */
[C---:B------:R-:W-:Y:S01]  /*6240*/  LOP3.LUT R5, R65.reuse, 0x40, RZ, 0xc0, !PT ;  /* 0x0000004041057812 */ /* 0x040fe200078ec0ff */
[----:B------:R-:W-:Y:S01]  /*6250*/  IMAD.SHL.U32 R3, R66, 0x200, RZ ;  /* 0x0000020042037824 */ /* 0x000fe200078e00ff */
[----:B------:R-:W-:Y:S01]  /*6260*/  LOP3.LUT R2, R65, 0x5b0, RZ, 0xc0, !PT ;  /* 0x000005b041027812 */ /* 0x000fe200078ec0ff */
[----:B------:R-:W-:Y:S01]  /*6270*/  UIADD3 UR4, UPT, UPT, UR48, 0x300, URZ ;  /* 0x0000030030047890 */ /* 0x000fe2000fffe0ff */
[----:B------:R-:W2:Y:S01]  /*6280*/  LDC R28, c[0x0][0xb0c] ;  /* 0x0002c300ff1c7b82 */ /* 0x000ea20000000800 */
[----:B------:R-:W-:Y:S01]  /*6290*/  LOP3.LUT R33, R4, 0x400000, R33, 0xf8, !PT ;  /* 0x0040000004217812 */ /* 0x000fe200078ef821 */
[----:B------:R-:W-:Y:S01]  /*62a0*/  IMAD.MOV.U32 R30, RZ, RZ, RZ ;  /* 0x000000ffff1e7224 */ /* 0x000fe200078e00ff */
[----:B------:R-:W-:Y:S01]  /*62b0*/  LOP3.LUT R64, R5, 0x8, R64, 0xf8, !PT ;  /* 0x0000000805407812 */ /* 0x000fe200078ef840 */
[----:B------:R-:W-:Y:S01]  /*62c0*/  IMAD.MOV.U32 R70, RZ, RZ, RZ ;  /* 0x000000ffff467224 */ /* 0x000fe200078e00ff */
[----:B------:R-:W-:Y:S01]  /*62d0*/  LOP3.LUT R3, R2, 0x200, R3, 0xf8, !PT ;  /* 0x0000020002037812 */ /* 0x000fe200078ef803 */
[----:B------:R-:W-:Y:S01]  /*62e0*/  IMAD.MOV.U32 R76, RZ, RZ, RZ ;  /* 0x000000ffff4c7224 */ /* 0x000fe200078e00ff */
[----:B------:R-:W-:Y:S01]  /*62f0*/  LOP3.LUT P0, RZ, R65, 0x40, RZ, 0xc0, !PT ;  /* 0x0000004041ff7812 */ /* 0x000fe2000780c0ff */
[----:B------:R-:W3:Y:S01]  /*6300*/  LDC R61, c[0x0][0xb20] ;  /* 0x0002c800ff3d7b82 */ /* 0x000ee20000000800 */
[----:B------:R-:W4:Y:S01]  /*6310*/  LDS R0, [UR48+0x2a0] ;  /* 0x0002a030ff007984 */ /* 0x000f220008000800 */
[----:B------:R-:W-:Y:S01]  /*6320*/  LOP3.LUT R64, R3, R64, RZ, 0xfc, !PT ;  /* 0x0000004003407212 */ /* 0x000fe200078efcff */
[----:B------:R-:W-:Y:S01]  /*6330*/  IMAD.U32 R67, RZ, RZ, UR4 ;  /* 0x00000004ff437e24 */ /* 0x000fe2000f8e00ff */
[----:B------:R-:W-:Y:S01]  /*6340*/  LOP3.LUT R72, R72, 0x60, RZ, 0xc0, !PT ;  /* 0x0000006048487812 */ /* 0x000fe200078ec0ff */
[----:B------:R-:W1:Y:S03]  /*6350*/  LDCU.64 UR52, c[0x0][0x348] ;  /* 0x00006900ff3477ac */ /* 0x000e660008000a00 */
[----:B------:R-:W1:Y:S01]  /*6360*/  LDC R27, c[0x0][0xb30] ;  /* 0x0002cc00ff1b7b82 */ /* 0x000e620000000800 */
[----:B------:R-:W1:Y:S01]  /*6370*/  LDCU.64 UR38, c[0x0][0x888] ;  /* 0x00011100ff2677ac */ /* 0x000e620008000a00 */
[----:B------:R-:W1:Y:S06]  /*6380*/  LDCU.64 UR44, c[0x0][0x890] ;  /* 0x00011200ff2c77ac */ /* 0x000e6c0008000a00 */
[----:B------:R-:W1:Y:S01]  /*6390*/  LDC.64 R56, c[0x0][0xb10] ;  /* 0x0002c400ff387b82 */ /* 0x000e620000000a00 */
[----:B------:R-:W-:Y:S01]  /*63a0*/  UMOV UR49, URZ ;  /* 0x000000ff00317c82 */ /* 0x000fe20008000000 */
[----:B------:R-:W-:-:S06]  /*63b0*/  UMOV UR51, URZ ;  /* 0x000000ff00337c82 */ /* 0x000fcc0008000000 */
[----:B------:R-:W1:Y:S08]  /*63c0*/  LDC.64 R24, c[0x0][0xb18] ;  /* 0x0002c600ff187b82 */ /* 0x000e700000000a00 */
[----:B------:R-:W1:Y:S08]  /*63d0*/  LDC.64 R22, c[0x0][0xb28] ;  /* 0x0002ca00ff167b82 */ /* 0x000e700000000a00 */
[----:B------:R-:W1:Y:S01]  /*63e0*/  LDC.64 R54, c[0x0][0x8b0] ;  /* 0x00022c00ff367b82 */ /* 0x000e620000000a00 */
[----:B----4-:R-:W-:Y:S01]  /*63f0*/  IMAD.IADD R33, R0, 0x1, R33 ;  /* 0x0000000100217824 */ /* 0x010fe200078e0221 */
[----:B------:R-:W-:-:S06]  /*6400*/  P2R R0, PR, RZ, 0x1 ;  /* 0x00000001ff007803 */ /* 0x000fcc0000000000 */
[----:B------:R-:W4:Y:S08]  /*6410*/  LDC.64 R52, c[0x0][0x8a8] ;  /* 0x00022a00ff347b82 */ /* 0x000f300000000a00 */
[----:B--23--:R-:W1:Y:S02]  /*6420*/  LDC R62, c[0x0][0x374] ;  /* 0x0000dd00ff3e7b82 */ /* 0x00ce640000000800 */
.L_x_167:
[C---:B------:R-:W-:Y:S02]  /*6430*/  LEA R0, R76.reuse, UR48, 0x3 ;  /* 0x000000304c007c11 */ /* 0x040fe4000f8e18ff */
[----:B------:R-:W-:Y:S02]  /*6440*/  SHF.L.U32 R3, R69, 0x1f, RZ ;  /* 0x0000001f45037819 */ /* 0x000fe400000006ff */
[----:B------:R-:W-:Y:S02]  /*6450*/  LEA R16, R76, UR48, 0x4 ;  /* 0x000000304c107c11 */ /* 0x000fe4000f8e20ff */
[----:B--2---:R-:W2:Y:S02]  /*6460*/  SYNCS.PHASECHK.TRANS64.TRYWAIT P0, [R0+URZ+0x1f0], R3 ;  /* 0x0001f003000075a7 */ /* 0x004ea400080011ff */
[----:B--2---:R-:W-:Y:S05]  /*6470*/  @!P0 BRA `(.L_x_124) ;  /* 0x0000004400508947 */ /* 0x004fea0003800000 */
.L_x_262:
[----:B------:R-:W3:Y:S01]  /*6480*/  LDC.64 R12, c[0x0][0xb10] ;  /* 0x0002c400ff0c7b82 */ /* 0x000ee20000000a00 */
[----:B------:R-:W4:Y:S01]  /*6490*/  LDS.128 R16, [R16+0x280] ;  /* 0x0002800010107984 */ /* 0x000f220000000c00 */
[----:B-1----:R-:W-:Y:S01]  /*64a0*/  ISETP.NE.AND P1, PT, R27, 0x1, PT ;  /* 0x000000011b00780c */ /* 0x002fe20003f25270 */
[----:B--2---:R-:W-:Y:S01]  /*64b0*/  VIADD R0, R0, 0x200 ;  /* 0x0000020000007836 */ /* 0x004fe20000000000 */
[----:B------:R-:W-:Y:S04]  /*64c0*/  ISETP.GE.AND P0, PT, R26, 0x1, PT ;  /* 0x000000011a00780c */ /* 0x000fe80003f06270 */
[----:B------:R-:W1:Y:S01]  /*64d0*/  LDC.64 R10, c[0x0][0xb18] ;  /* 0x0002c600ff0a7b82 */ /* 0x000e620000000a00 */
[----:B------:R-:W-:Y:S01]  /*64e0*/  PRMT R0, RZ, 0x654, R0 ;  /* 0x00000654ff007816 */ /* 0x000fe20000000000 */
[----:B------:R-:W-:Y:S01]  /*64f0*/  @!PT LDS RZ, [RZ] ;  /* 0x00000000fffff984 */ /* 0x000fe20000000800 */
[----:B------:R-:W-:Y:S01]  /*6500*/  @!PT LDS RZ, [RZ] ;  /* 0x00000000fffff984 */ /* 0x000fe20000000800 */
[----:B------:R-:W-:Y:S01]  /*6510*/  @!PT LDS RZ, [RZ] ;  /* 0x00000000fffff984 */ /* 0x000fe20000000800 */
[----:B------:R-:W-:Y:S01]  /*6520*/  @!PT LDS RZ, [RZ] ;  /* 0x00000000fffff984 */ /* 0x000fe20000000800 */
[----:B------:R2:W-:Y:S06]  /*6530*/  MEMBAR.ALL.CTA ;  /* 0x0000000000007992 */ /* 0x0005ec0000008000 */
[----:B--2---:R-:W2:Y:S01]  /*6540*/  FENCE.VIEW.ASYNC.S ;  /* 0x00000000000073c6 */ /* 0x004ea20000000000 */
[----:B------:R-:W1:Y:S08]  /*6550*/  @!P1 LDC R14, c[0x0][0xb20] ;  /* 0x0002c800ff0e9b82 */ /* 0x000e700000000800 */
[----:B------:R-:W1:Y:S01]  /*6560*/  @!P1 LDC R9, c[0x0][0xb0c] ;  /* 0x0002c300ff099b82 */ /* 0x000e620000000800 */
[----:B--2---:R2:W-:Y:S01]  /*6570*/  SYNCS.ARRIVE.TRANS64.RED.A1T0 RZ, [R0+URZ], RZ ;  /* 0x000000ff00ff79a7 */ /* 0x0045e200081004ff */
[----:B----4-:R-:W-:Y:S04]  /*6580*/  LOP3.LUT P4, RZ, R18, 0x1, RZ, 0xc0, !PT ;  /* 0x0000000112ff7812 */ /* 0x010fe8000788c0ff */
[----:B------:R-:W-:Y:S09]  /*6590*/  P2R R73, PR, RZ, 0x10 ;  /* 0x00000010ff497803 */ /* 0x000ff20000000000 */
[----:B------:R-:W-:Y:S02]  /*65a0*/  @P4 MOV R31, R16 ;  /* 0x00000010001f4202 */ /* 0x000fe40000000f00 */
[----:B------:R-:W-:Y:S01]  /*65b0*/  @P4 LOP3.LUT R29, R17, 0xffff, RZ, 0xc0, !PT ;  /* 0x0000ffff111d4812 */ /* 0x000fe200078ec0ff */
[----:B--23--:R-:W-:Y:S06]  /*65c0*/  @!P0 BRA `(.L_x_125) ;  /* 0x0000000000a48947 */ /* 0x00cfec0003800000 */
[----:B------:R-:W-:Y:S01]  /*65d0*/  IMAD.HI.U32 R36, R62, R25, RZ ;  /* 0x000000193e247227 */ /* 0x000fe200078e00ff */
[----:B------:R-:W-:Y:S02]  /*65e0*/  ISETP.NE.AND P0, PT, R24, 0x1, PT ;  /* 0x000000011800780c */ /* 0x000fe40003f05270 */
[----:B------:R-:W-:Y:S01]  /*65f0*/  ISETP.NE.AND P2, PT, R26, 0x1, PT ;  /* 0x000000011a00780c */ /* 0x000fe20003f45270 */
[-C--:B------:R-:W-:Y:S01]  /*6600*/  IMAD.HI.U32 R34, R63, R56.reuse, RZ ;  /* 0x000000383f227227 */ /* 0x080fe200078e00ff */
[----:B------:R-:W-:Y:S02]  /*6610*/  SHF.R.U32.HI R37, RZ, R61, R36 ;  /* 0x0000003dff257219 */ /* 0x000fe40000011624 */
[----:B------:R-:W-:Y:S01]  /*6620*/  ISETP.NE.AND P3, PT, R28, 0x1, PT ;  /* 0x000000011c00780c */ /* 0x000fe20003f65270 */
[----:B------:R-:W-:Y:S01]  /*6630*/  IMAD.HI.U32 R40, R29, R25, RZ ;  /* 0x000000191d287227 */ /* 0x000fe200078e00ff */
[----:B------:R-:W-:Y:S02]  /*6640*/  SHF.R.U32.HI R34, RZ, R57, R34 ;  /* 0x00000039ff227219 */ /* 0x000fe40000011622 */
[----:B------:R-:W-:Y:S01]  /*6650*/  SEL R3, R62, R37, !P0 ;  /* 0x000000253e037207 */ /* 0x000fe20004000000 */
[----:B------:R-:W-:Y:S01]  /*6660*/  IMAD.HI.U32 R38, R31, R56, RZ ;  /* 0x000000381f267227 */ /* 0x000fe200078e00ff */
[----:B------:R-:W-:Y:S03]  /*6670*/  SEL R7, R63, R34, !P3 ;  /* 0x000000223f077207 */ /* 0x000fe60005800000 */
[-C--:B------:R-:W-:Y:S01]  /*6680*/  IMAD.HI.U32 R34, R3, R22.reuse, RZ ;  /* 0x0000001603227227 */ /* 0x080fe200078e00ff */
[----:B------:R-:W-:Y:S03]  /*6690*/  SHF.R.U32.HI R38, RZ, R57, R38 ;  /* 0x00000039ff267219 */ /* 0x000fe60000011626 */
[----:B------:R-:W-:Y:S01]  /*66a0*/  IMAD.HI.U32 R36, R7, R22, RZ ;  /* 0x0000001607247227 */ /* 0x000fe200078e00ff */
[----:B------:R-:W-:Y:S02]  /*66b0*/  @P2 SHF.R.U32.HI R3, RZ, R23, R34 ;  /* 0x00000017ff032219 */ /* 0x000fe40000011622 */
[----:B------:R-:W-:Y:S02]  /*66c0*/  SHF.R.U32.HI R34, RZ, R61, R40 ;  /* 0x0000003dff227219 */ /* 0x000fe40000011628 */
[----:B------:R-:W-:Y:S01]  /*66d0*/  @P2 SHF.R.U32.HI R7, RZ, R23, R36 ;  /* 0x00000017ff072219 */ /* 0x000fe20000011624 */
[C---:B------:R-:W-:Y:S01]  /*66e0*/  IMAD R2, R26.reuse, R3, RZ ;  /* 0x000000031a027224 */ /* 0x040fe200078e02ff */
[----:B------:R-:W-:Y:S02]  /*66f0*/  SEL R5, R29, R34, !P0 ;  /* 0x000000221d057207 */ /* 0x000fe40004000000 */
[----:B------:R-:W-:Y:S01]  /*6700*/  SEL R3, R31, R38, !P3 ;  /* 0x000000261f037207 */ /* 0x000fe20005800000 */
[----:B------:R-:W-:Y:S01]  /*6710*/  IMAD R4, R26, R7, RZ ;  /* 0x000000071a047224 */ /* 0x000fe200078e02ff */
[C---:B------:R-:W-:Y:S01]  /*6720*/  ISETP.GE.AND P0, PT, R5.reuse, R2, PT ;  /* 0x000000020500720c */ /* 0x040fe20003f06270 */
[----:B------:R-:W-:Y:S03]  /*6730*/  IMAD.HI.U32 R6, R5, R22, RZ ;  /* 0x0000001605067227 */ /* 0x000fe600078e00ff */
[----:B------:R-:W-:Y:S01]  /*6740*/  ISETP.GE.OR P0, PT, R3, R4, P0 ;  /* 0x000000040300720c */ /* 0x000fe20000706670 */
[----:B------:R-:W-:Y:S01]  /*6750*/  IMAD.MOV R4, RZ, RZ, -R3 ;  /* 0x000000ffff047224 */ /* 0x000fe200078e0a03 */
[-C--:B------:R-:W-:Y:S03]  /*6760*/  SHF.R.U32.HI R6, RZ, R23.reuse, R6 ;  /* 0x00000017ff067219 */ /* 0x080fe60000011606 */
[----:B------:R-:W-:Y:S01]  /*6770*/  IMAD R31, R28, R4, R31 ;  /* 0x000000041c1f7224 */ /* 0x000fe200078e021f */
[----:B------:R-:W-:Y:S05]  /*6780*/  SEL R15, R5, R6, !P2 ;  /* 0x00000006050f7207 */ /* 0x000fea0005000000 */
[----:B------:R-:W-:Y:S02]  /*6790*/  IMAD.MOV R6, RZ, RZ, -R15 ;  /* 0x000000ffff067224 */ /* 0x000fe400078e0a0f */
[C---:B------:R-:W-:Y:S04]  /*67a0*/  @!P0 IMAD.HI.U32 R2, R3.reuse, R22, RZ ;  /* 0x0000001603028227 */ /* 0x040fe800078e00ff */
[----:B------:R-:W-:Y:S01]  /*67b0*/  IMAD R6, R26, R6, R5 ;  /* 0x000000061a067224 */ /* 0x000fe200078e0205 */
[----:B------:R-:W-:Y:S04]  /*67c0*/  @!P0 SHF.R.U32.HI R2, RZ, R23, R2 ;  /* 0x00000017ff028219 */ /* 0x000fe80000011602 */
[----:B------:R-:W-:Y:S02]  /*67d0*/  @!P0 SEL R0, R3, R2, !P2 ;  /* 0x0000000203008207 */ /* 0x000fe40005000000 */
[----:B------:R-:W-:Y:S02]  /*67e0*/  IADD3 R2, PT, PT, -R5, RZ, RZ ;  /* 0x000000ff05027210 */ /* 0x000fe40007ffe1ff */
[----:B------:R-:W-:Y:S01]  /*67f0*/  @!P0 IADD3 R8, PT, PT, R15, -R0, RZ ;  /* 0x800000000f088210 */ /* 0x000fe20007ffe0ff */
[----:B------:R-:W-:Y:S02]  /*6800*/  @!P0 IMAD R0, R7, R6, R0 ;  /* 0x0000000607008224 */ /* 0x000fe400078e0200 */
[----:B------:R-:W-:Y:S02]  /*6810*/  IMAD R29, R24, R2, R29 ;  /* 0x00000002181d7224 */ /* 0x000fe400078e021d */
[----:B------:R-:W-:Y:S02]  /*6820*/  @!P0 IMAD R5, R8, R26, R3 ;  /* 0x0000001a08058224 */ /* 0x000fe400078e0203 */
[----:B------:R-:W-:Y:S04]  /*6830*/  @!P0 IMAD.MOV.U32 R3, RZ, RZ, R0 ;  /* 0x000000ffff038224 */ /* 0x000fe800078e0000 */
[----:B------:R-:W-:Y:S02]  /*6840*/  IMAD R31, R3, R28, R31 ;  /* 0x0000001c031f7224 */ /* 0x000fe400078e021f */
[----:B------:R-:W-:Y:S07]  /*6850*/  IMAD R29, R5, R24, R29 ;  /* 0x00000018051d7224 */ /* 0x000fee00078e021d */
.L_x_125:
[----:B-1----:R-:W-:Y:S01]  /*6860*/  @!P1 ISETP.NE.AND P0, PT, R10, 0x1, PT ;  /* 0x000000010a00980c */ /* 0x002fe20003f05270 */
[----:B------:R-:W-:Y:S01]  /*6870*/  @!P1 IMAD.HI.U32 R3, R29, R11, RZ ;  /* 0x0000000b1d039227 */ /* 0x000fe200078e00ff */
[----:B------:R-:W-:Y:S01]  /*6880*/  R2UR UR42, R21 ;  /* 0x00000000152a72ca */ /* 0x000fe200000e0000 */
[----:B------:R-:W-:Y:S01]  /*6890*/  BSSY.RECONVERGENT B6, `(.L_x_126) ;  /* 0x0000031000067945 */ /* 0x000fe20003800200 */
[----:B------:R-:W-:Y:S01]  /*68a0*/  R2UR UR41, R20 ;  /* 0x00000000142972ca */ /* 0x000fe200000e0000 */
[----:B------:R-:W-:Y:S01]  /*68b0*/  @!P1 IMAD.HI.U32 R0, R31, R12, RZ ;  /* 0x0000000c1f009227 */ /* 0x000fe200078e00ff */
[----:B------:R-:W-:Y:S02]  /*68c0*/  @!P1 SHF.R.U32.HI R2, RZ, R14, R3 ;  /* 0x0000000eff029219 */ /* 0x000fe40000011603 */
[----:B------:R-:W-:Y:S01]  /*68d0*/  @!P1 ISETP.NE.AND P2, PT, R9, 0x1, PT ;  /* 0x000000010900980c */ /* 0x000fe20003f45270 */
[----:B------:R-:W-:Y:S01]  /*68e0*/  VIADD R76, R76, 0x1 ;  /* 0x000000014c4c7836 */ /* 0x000fe20000000000 */
[----:B------:R-:W-:Y:S02]  /*68f0*/  @!P1 SEL R2, R29, R2, !P0 ;  /* 0x000000021d029207 */ /* 0x000fe40004000000 */
[----:B------:R-:W-:Y:S02]  /*6900*/  @!P1 SHF.R.U32.HI R0, RZ, R13, R0 ;  /* 0x0000000dff009219 */ /* 0x000fe40000011600 */
[----:B------:R-:W-:Y:S01]  /*6910*/  LOP3.LUT P0, RZ, R67, 0x90, RZ, 0xc0, !PT ;  /* 0x0000009043ff7812 */ /* 0x000fe2000780c0ff */
[----:B------:R-:W-:Y:S01]  /*6920*/  USHF.L.U32 UR42, UR42, 0x6, URZ ;  /* 0x000000062a2a7899 */ /* 0x000fe200080006ff */
[----:B------:R-:W-:Y:S01]  /*6930*/  @!P1 SEL R3, R31, R0, !P2 ;  /* 0x000000001f039207 */ /* 0x000fe20005000000 */
[----:B------:R-:W-:Y:S01]  /*6940*/  USHF.L.U32 UR41, UR41, 0x7, URZ ;  /* 0x0000000729297899 */ /* 0x000fe200080006ff */
[----:B------:R-:W-:Y:S03]  /*6950*/  @P4 SHF.R.U32.HI R68, RZ, 0x10, R17 ;  /* 0x00000010ff444819 */ /* 0x000fe60000011611 */
[----:B------:R-:W-:Y:S02]  /*6960*/  @!P1 IMAD.IADD R0, R2, 0x1, -R3 ;  /* 0x0000000102009824 */ /* 0x000fe400078e0a03 */
[----:B------:R-:W-:Y:S02]  /*6970*/  @!P1 IMAD.IADD R2, R3, 0x1, -R2 ;  /* 0x0000000103029824 */ /* 0x000fe400078e0a02 */
[----:B------:R-:W-:Y:S02]  /*6980*/  @!P1 IMAD R31, R0, R9, R31 ;  /* 0x00000009001f9224 */ /* 0x000fe400078e021f */
[----:B------:R-:W-:Y:S01]  /*6990*/  @!P1 IMAD R29, R2, R10, R29 ;  /* 0x0000000a021d9224 */ /* 0x000fe200078e021d */
[----:B------:R-:W-:Y:S06]  /*69a0*/  @!P0 BRA `(.L_x_127) ;  /* 0x00000000007c8947 */ /* 0x000fec0003800000 */
[----:B------:R-:W1:Y:S01]  /*69b0*/  LDCU.64 UR8, c[0x4][0x80] ;  /* 0x01001000ff0877ac */ /* 0x000e620008000a00 */
[----:B------:R-:W-:Y:S01]  /*69c0*/  MOV R2, 0x0 ;  /* 0x0000000000027802 */ /* 0x000fe20000000f00 */
[----:B------:R-:W-:Y:S02]  /*69d0*/  HFMA2 R12, -RZ, RZ, 0, 5.9604644775390625e-08 ;  /* 0x00000001ff0c7431 */ /* 0x000fe400000001ff */
[----:B------:R-:W-:Y:S01]  /*69e0*/  IMAD.MOV.U32 R8, RZ, RZ, 0x70 ;  /* 0x00000070ff087424 */ /* 0x000fe200078e00ff */
[----:B------:R2:W3:Y:S01]  /*69f0*/  LDC.64 R14, c[0x4][R2] ;  /* 0x01000000020e7b82 */ /* 0x0004e20000000a00 */
[----:B------:R-:W4:Y:S01]  /*6a00*/  LDCU.64 UR6, c[0x4][0x88] ;  /* 0x01001100ff0677ac */ /* 0x000f220008000a00 */
[----:B------:R-:W-:Y:S01]  /*6a10*/  IMAD.MOV.U32 R13, RZ, RZ, RZ ;  /* 0x000000ffff0d7224 */ /* 0x000fe200078e00ff */
[----:B------:R-:W2:Y:S01]  /*6a20*/  LDCU.64 UR4, c[0x4][0x8] ;  /* 0x01000100ff0477ac */ /* 0x000ea20008000a00 */
[----:B-1----:R-:W-:Y:S01]  /*6a30*/  MOV R5, UR9 ;  /* 0x0000000900057c02 */ /* 0x002fe20008000f00 */
[----:B------:R-:W-:Y:S01]  /*6a40*/  IMAD.U32 R4, RZ, RZ, UR8 ;  /* 0x00000008ff047e24 */ /* 0x000fe2000f8e00ff */
[----:B----4-:R-:W-:Y:S01]  /*6a50*/  MOV R7, UR7 ;  /* 0x0000000700077c02 */ /* 0x010fe20008000f00 */
[----:B------:R-:W-:Y:S01]  /*6a60*/  IMAD.U32 R6, RZ, RZ, UR6 ;  /* 0x00000006ff067e24 */ /* 0x000fe2000f8e00ff */
[----:B--2---:R-:W-:Y:S01]  /*6a70*/  MOV R11, UR5 ;  /* 0x00000005000b7c02 */ /* 0x004fe20008000f00 */
[----:B------:R-:W-:Y:S02]  /*6a80*/  IMAD.U32 R10, RZ, RZ, UR4 ;  /* 0x00000004ff0a7e24 */ /* 0x000fe4000f8e00ff */
[----:B------:R-:W-:Y:S07]  /*6a90*/  LEPC R20, `(.L_x_128) ;  /* 0x000000001014794e */ /* 0x000fee0000000000 */
[----:B---3-5:R-:W-:Y:S05]  /*6aa0*/  CALL.ABS.NOINC R14 ;  /* 0x000000000e007343 */ /* 0x028fea0003c00000 */
.L_x_128:
[----:B------:R-:W1:Y:S01]  /*6ab0*/  LDCU.64 UR8, c[0x4][0x80] ;  /* 0x01001000ff0877ac */ /* 0x000e620008000a00 */
[----:B------:R-:W2:Y:S01]  /*6ac0*/  LDC.64 R2, c[0x4][R2] ;  /* 0x0100000002027b82 */ /* 0x000ea20000000a00 */
[----:B------:R-:W-:Y:S02]  /*6ad0*/  HFMA2 R12, -RZ, RZ, 0, 5.9604644775390625e-08 ;  /* 0x00000001ff0c7431 */ /* 0x000fe400000001ff */
[----:B------:R-:W-:Y:S02]  /*6ae0*/  IMAD.MOV.U32 R8, RZ, RZ, 0x70 ;  /* 0x00000070ff087424 */ /* 0x000fe400078e00ff */
[----:B------:R-:W-:Y:S01]  /*6af0*/  IMAD.MOV.U32 R13, RZ, RZ, RZ ;  /* 0x000000ffff0d7224 */ /* 0x000fe200078e00ff */
[----:B------:R-:W3:Y:S01]  /*6b00*/  LDCU.64 UR6, c[0x4][0x88] ;  /* 0x01001100ff0677ac */ /* 0x000ee20008000a00 */
[----:B------:R-:W4:Y:S01]  /*6b10*/  LDCU.64 UR4, c[0x4][0x8] ;  /* 0x01000100ff0477ac */ /* 0x000f220008000a00 */
[----:B-1----:R-:W-:Y:S02]  /*6b20*/  MOV R4, UR8 ;  /* 0x0000000800047c02 */ /* 0x002fe40008000f00 */
[----:B------:R-:W-:Y:S02]  /*6b30*/  MOV R5, UR9 ;  /* 0x0000000900057c02 */ /* 0x000fe40008000f00 */
[----:B---3--:R-:W-:Y:S01]  /*6b40*/  MOV R7, UR7 ;  /* 0x0000000700077c02 */ /* 0x008fe20008000f00 */
[----:B------:R-:W-:Y:S01]  /*6b50*/  IMAD.U32 R6, RZ, RZ, UR6 ;  /* 0x00000006ff067e24 */ /* 0x000fe2000f8e00ff */
[----:B----4-:R-:W-:Y:S01]  /*6b60*/  MOV R11, UR5 ;  /* 0x00000005000b7c02 */ /* 0x010fe20008000f00 */
[----:B------:R-:W-:Y:S02]  /*6b70*/  IMAD.U32 R10, RZ, RZ, UR4 ;  /* 0x00000004ff0a7e24 */ /* 0x000fe4000f8e00ff */
[----:B------:R-:W-:Y:S07]  /*6b80*/  LEPC R20, `(.L_x_127) ;  /* 0x000000001014794e */ /* 0x000fee0000000000 */
[----:B--2---:R-:W-:Y:S05]  /*6b90*/  CALL.ABS.NOINC R2 ;  /* 0x0000000002007343 */ /* 0x004fea0003c00000 */
.L_x_127:
[----:B------:R-:W-:Y:S05]  /*6ba0*/  BSYNC.RECONVERGENT B6 ;  /* 0x0000000000067941 */ /* 0x000fea0003800200 */
.L_x_126:
[----:B------:R-:W-:Y:S01]  /*6bb0*/  ISETP.NE.U32.AND P4, PT, R54, RZ, PT ;  /* 0x000000ff3600720c */ /* 0x000fe20003f85070 */
[----:B------:R-:W-:Y:S01]  /*6bc0*/  UISETP.NE.AND UP2, UPT, UR50, URZ, UPT ;  /* 0x000000ff3200728c */ /* 0x000fe2000bf45270 */
[----:B------:R-:W-:Y:S01]  /*6bd0*/  ISETP.NE.U32.AND P2, PT, RZ, UR38, PT ;  /* 0x00000026ff007c0c */ /* 0x000fe2000bf45070 */
[----:B------:R-:W-:Y:S01]  /*6be0*/  UISETP.NE.U32.AND UP1, UPT, UR44, URZ, UPT ;  /* 0x000000ff2c00728c */ /* 0x000fe2000bf25070 */
[----:B------:R-:W-:Y:S01]  /*6bf0*/  ISETP.NE.AND.EX P4, PT, R55, RZ, PT, P4 ;  /* 0x000000ff3700720c */ /* 0x000fe20003f85340 */
[----:B------:R-:W-:Y:S01]  /*6c00*/  UPLOP3.LUT UP0, UPT, UPT, UPT, UPT, 0x40, 0x4 ;  /* 0x000000000004789c */ /* 0x000fe20003f0e870 */
[----:B------:R-:W-:Y:S01]  /*6c10*/  ISETP.NE.AND.EX P2, PT, RZ, UR39, PT, P2 ;  /* 0x00000027ff007c0c */ /* 0x000fe2000bf45320 */
[----:B------:R-:W-:Y:S01]  /*6c20*/  UISETP.NE.AND.EX UP1, UPT, UR45, URZ, UPT, UP1 ;  /* 0x000000ff2d00728c */ /* 0x000fe2000bf25310 */
[----:B------:R-:W-:Y:S04]  /*6c30*/  PLOP3.LUT P1, PT, PT, PT, UP2, 0x80, 0x8 ;  /* 0x000000000008781c */ /* 0x000fe80003f2f028 */
[----:B------:R-:W-:Y:S06]  /*6c40*/  @UP2 UPLOP3.LUT UP0, UPT, UPT, UPT, UP1, 0x80, 0x8 ;  /* 0x000000000008289c */ /* 0x000fec0003f0f010 */
[----:B------:R-:W-:Y:S01]  /*6c50*/  PLOP3.LUT P0, PT, PT, PT, UP0, 0x80, 0x8 ;  /* 0x000000000008781c */ /* 0x000fe20003f0f008 */
[----:B------:R-:W-:Y:S01]  /*6c60*/  @!UPT UIADD3 URZ, UPT, UPT, URZ, URZ, URZ ;  /* 0x000000fffffff290 */ /* 0x000fe2000fffe0ff */
[----:B------:R-:W-:Y:S11]  /*6c70*/  BRA.U !UP1, `(.L_x_129) ;  /* 0x0000000109387547 */ /* 0x000ff6000b800000 */
[----:B------:R-:W-:Y:S01]  /*6c80*/  UISETP.NE.U32.AND UP0, UPT, UR38, URZ, UPT ;  /* 0x000000ff2600728c */ /* 0x000fe2000bf05070 */
[----:B------:R-:W-:Y:S02]  /*6c90*/  HFMA2 R0, -RZ, RZ, 0, 5.9604644775390625e-08 ;  /* 0x00000001ff007431 */ /* 0x000fe400000001ff */
[----:B------:R-:W-:Y:S01]  /*6ca0*/  IMAD.MOV.U32 R59, RZ, RZ, 0x1 ;  /* 0x00000001ff3b7424 */ /* 0x000fe200078e00ff */
[----:B------:R-:W-:Y:S06]  /*6cb0*/  UISETP.NE.AND.EX UP0, UPT, UR39, URZ, UPT, UP0 ;  /* 0x000000ff2700728c */ /* 0x000fec000bf05300 */
[----:B------:R-:W-:Y:S05]  /*6cc0*/  PLOP3.LUT P3, PT, PT, PT, UP0, 0x80, 0x8 ;  /* 0x000000000008781c */ /* 0x000fea0003f6f008 */
[----:B------:R-:W1:Y:S01]  /*6cd0*/  @UP0 LDCU.64 UR6, c[0x0][0x888] ;  /* 0x00011100ff0607ac */ /* 0x000e620008000a00 */
[----:B------:R-:W-:Y:S07]  /*6ce0*/  @UP0 UIMAD UR4, UR36, UR44, URZ ;  /* 0x0000002c240402a4 */ /* 0x000fee000f8e02ff */
[----:B------:R-:W-:Y:S01]  /*6cf0*/  @!P3 PRMT R59, R0, 0x7610, R59 ;  /* 0x00007610003bb816 */ /* 0x000fe2000000003b */
[----:B-1----:R-:W-:Y:S03]  /*6d00*/  @UP0 UIMAD.WIDE UR6, UR4, 0x4, UR6 ;  /* 0x00000004040608a5 */ /* 0x002fe6000f8e0206 */
[----:B------:R-:W1:Y:S03]  /*6d10*/  @!UP0 LDCU UR4, c[0x0][0x880] ;  /* 0x00011000ff0487ac */ /* 0x000e660008000800 */
[----:B------:R-:W-:Y:S01]  /*6d20*/  IMAD.U32 R2, RZ, RZ, UR6 ;  /* 0x00000006ff027e24 */ /* 0x000fe2000f8e00ff */
[----:B------:R-:W-:Y:S05]  /*6d30*/  MOV R3, UR7 ;  /* 0x0000000700037c02 */ /* 0x000fea0008000f00 */
[----:B-----5:R2:W5:Y:S02]  /*6d40*/  @P3 LDG.E R35, desc[UR46][R2.64] ;  /* 0x0000002e02233981 */ /* 0x020564000c1e1900 */
[----:B-12---:R-:W-:Y:S02]  /*6d50*/  @!P3 IMAD.U32 R35, RZ, RZ, UR4 ;  /* 0x00000004ff23be24 */ /* 0x006fe4000f8e00ff */
.L_x_129:
[----:B------:R-:W-:Y:S05]  /*6d60*/  @!P4 BRA `(.L_x_130) ;  /* 0x000000000020c947 */ /* 0x000fea0003800000 */
[----:B------:R-:W-:Y:S04]  /*6d70*/  ISETP.NE.U32.AND P3, PT, R52, RZ, PT ;  /* 0x000000ff3400720c */ /* 0x000fe80003f65070 */
[----:B------:R-:W-:Y:S11]  /*6d80*/  ISETP.NE.AND.EX P3, PT, R53, RZ, PT, P3 ;  /* 0x000000ff3500720c */ /* 0x000ff60003f65330 */
[----:B------:R-:W-:Y:S02]  /*6d90*/  @!UPT UIADD3 URZ, UPT, UPT, URZ, URZ, URZ ;  /* 0x000000fffffff290 */ /* 0x000fe4000fffe0ff */
[----:B------:R-:W1:Y:S01]  /*6da0*/  @P3 LDC.64 R2, c[0x0][0x8a8] ;  /* 0x00022a00ff023b82 */ /* 0x000e620000000a00 */
[----:B------:R-:W-:Y:S04]  /*6db0*/  @P3 IMAD R0, R54, UR36, RZ ;  /* 0x0000002436003c24 */ /* 0x000fe8000f8e02ff */
[----:B-1----:R-:W-:Y:S05]  /*6dc0*/  @P3 IMAD.WIDE R2, R0, 0x4, R2 ;  /* 0x0000000400023825 */ /* 0x002fea00078e0202 */
[----:B-----5:R1:W5:Y:S02]  /*6dd0*/  @P3 LDG.E R32, desc[UR46][R2.64] ;  /* 0x0000002e02203981 */ /* 0x020364000c1e1900 */
[----:B-1----:R-:W2:Y:S02]  /*6de0*/  @!P3 LDC R32, c[0x0][0x8a0] ;  /* 0x00022800ff20bb82 */ /* 0x002ea40000000800 */
.L_x_130:
[----:B-----5:R-:W-:Y:S01]  /*6df0*/  FSETP.NEU.AND P3, PT, R35, RZ, PT ;  /* 0x000000ff2300720b */ /* 0x020fe20003f6d000 */
[----:B------:R-:W-:Y:S01]  /*6e00*/  IMAD.SHL.U32 R77, R64, 0x2, RZ ;  /* 0x00000002404d7824 */ /* 0x000fe200078e00ff */
[----:B------:R-:W-:Y:S01]  /*6e10*/  SEL R5, RZ, 0xffffffff, P2 ;  /* 0xffffffffff057807 */ /* 0x000fe20001000000 */
[----:B------:R-:W-:Y:S01]  /*6e20*/  BSSY B1, `(.L_x_131) ;  /* 0x0000034000017945 */ /* 0x000fe20003800000 */
[----:B------:R-:W-:Y:S01]  /*6e30*/  @P1 LOP3.LUT P2, RZ, R59, 0xff, RZ, 0xc0, !PT ;  /* 0x000000ff3bff1812 */ /* 0x000fe2000784c0ff */
[----:B------:R-:W-:Y:S01]  /*6e40*/  IMAD.MOV.U32 R39, RZ, RZ, 0x1 ;  /* 0x00000001ff277424 */ /* 0x000fe200078e00ff */
[----:B------:R-:W-:Y:S01]  /*6e50*/  @P1 SEL R0, RZ, 0xffffffff, P3 ;  /* 0xffffffffff001807 */ /* 0x000fe20001800000 */
[C---:B------:R-:W-:Y:S01]  /*6e60*/  IMAD R34, R30.reuse, 0x40, R33 ;  /* 0x000000401e227824 */ /* 0x040fe200078e0221 */
[----:B------:R-:W-:Y:S01]  /*6e70*/  LOP3.LUT R71, R71, 0x1, RZ, 0x3c, !PT ;  /* 0x0000000147477812 */ /* 0x000fe200078e3cff */
[----:B------:R-:W-:Y:S01]  /*6e80*/  IMAD.MOV.U32 R38, RZ, RZ, RZ ;  /* 0x000000ffff267224 */ /* 0x000fe200078e00ff */
[----:B------:R-:W-:Y:S02]  /*6e90*/  @P0 SEL R0, R5, R0, !P2 ;  /* 0x0000000005000207 */ /* 0x000fe40005000000 */
[----:B------:R-:W-:Y:S02]  /*6ea0*/  CS2R R50, SRZ ;  /* 0x0000000000327805 */ /* 0x000fe4000001ff00 */
[----:B------:R-:W-:Y:S02]  /*6eb0*/  LEA R74, R30, UR48, 0x3 ;  /* 0x000000301e4a7c11 */ /* 0x000fe4000f8e18ff */
[----:B------:R-:W-:Y:S02]  /*6ec0*/  CS2R R48, SRZ ;  /* 0x0000000000307805 */ /* 0x000fe4000001ff00 */
[----:B------:R-:W-:Y:S02]  /*6ed0*/  @P1 LOP3.LUT R0, R0, 0x1, RZ, 0xc0, !PT ;  /* 0x0000000100001812 */ /* 0x000fe400078ec0ff */
[----:B------:R-:W-:Y:S02]  /*6ee0*/  CS2R R42, SRZ ;  /* 0x00000000002a7805 */ /* 0x000fe4000001ff00 */
[----:B------:R-:W-:Y:S02]  /*6ef0*/  SHF.L.U32 R3, R70, 0x1f, RZ ;  /* 0x0000001f46037819 */ /* 0x000fe400000006ff */
[----:B------:R-:W-:Y:S02]  /*6f00*/  CS2R R40, SRZ ;  /* 0x0000000000287805 */ /* 0x000fe4000001ff00 */
[----:B------:R-:W-:Y:S01]  /*6f10*/  ISETP.NE.U32.OR P5, PT, R0, 0x1, !P1 ;  /* 0x000000010000780c */ /* 0x000fe20004fa5470 */
[----:B------:R-:W-:Y:S01]  /*6f20*/  VIADD R82, R77, UR48 ;  /* 0x000000304d527c36 */ /* 0x000fe20008000000 */
[----:B------:R-:W-:Y:S02]  /*6f30*/  PLOP3.LUT P2, PT, PT, PT, UP1, 0x80, 0x8 ;  /* 0x000000000008781c */ /* 0x000fe40003f4f018 */
[----:B------:R-:W-:Y:S02]  /*6f40*/  SEL R0, RZ, 0xffffffff, P3 ;  /* 0xffffffffff007807 */ /* 0x000fe40001800000 */
[----:B------:R-:W-:Y:S02]  /*6f50*/  LOP3.LUT P3, R75, R59, 0xff, RZ, 0xc0, !PT ;  /* 0x000000ff3b4b7812 */ /* 0x000fe4000786c0ff */
[----:B------:R-:W-:Y:S05]  /*6f60*/  P2R R78, PR, RZ, 0x20 ;  /* 0x00000020ff4e7803 */ /* 0x000fea0000000000 */
[----:B------:R-:W-:Y:S02]  /*6f70*/  @P5 SHF.L.U32 R2, R71, 0x1f, RZ ;  /* 0x0000001f47025819 */ /* 0x000fe400000006ff */
[----:B------:R-:W-:Y:S02]  /*6f80*/  @P2 SEL R0, R5, R0, !P3 ;  /* 0x0000000005002207 */ /* 0x000fe40005800000 */
[----:B------:R-:W1:Y:S02]  /*6f90*/  @P5 SYNCS.PHASECHK.TRANS64.TRYWAIT P1, [UR48+0x1a0], R2 ;  /* 0x0001a002ff0055a7 */ /* 0x000e640008021130 */
[----:B------:R-:W-:Y:S04]  /*6fa0*/  LOP3.LUT R0, R0, 0x1, RZ, 0xc0, !PT ;  /* 0x0000000100007812 */ /* 0x000fe800078ec0ff */
[----:B------:R-:W-:Y:S04]  /*6fb0*/  ISETP.NE.U32.AND P4, PT, R0, 0x1, PT ;  /* 0x000000010000780c */ /* 0x000fe80003f85070 */
[----:B------:R-:W-:Y:S01]  /*6fc0*/  P2R R80, PR, RZ, 0x10 ;  /* 0x00000010ff507803 */ /* 0x000fe20000000000 */
[----:B------:R3:W4:Y:S01]  /*6fd0*/  SYNCS.PHASECHK.TRANS64.TRYWAIT P0, [R74+URZ+0x210], R3 ;  /* 0x000210034a0075a7 */ /* 0x00072200080011ff */
[----:B-1----:R-:W-:Y:S01]  /*6fe0*/  @P5 SEL R39, RZ, 0x1, !P1 ;  /* 0x00000001ff275807 */ /* 0x002fe20004800000 */
[----:B---3--:R-:W-:Y:S06]  /*6ff0*/  @!P5 BRA `(.L_x_132) ;  /* 0x000000000058d947 */ /* 0x008fec0003800000 */
[C---:B------:R-:W-:Y:S01]  /*7000*/  VIADD R0, R82.reuse, 0x300 ;  /* 0x0000030052007836 */ /* 0x040fe20000000000 */
[----:B------:R-:W-:Y:S01]  /*7010*/  LOP3.LUT P5, RZ, R65, 0x40, RZ, 0xc0, !PT ;  /* 0x0000004041ff7812 */ /* 0x000fe200078ac0ff */
[----:B------:R-:W-:Y:S01]  /*7020*/  BSSY B0, `(.L_x_133) ;  /* 0x000000e000007945 */ /* 0x000fe20003800000 */
[----:B------:R-:W-:Y:S01]  /*7030*/  ISETP.NE.AND P2, PT, R39, RZ, PT ;  /* 0x000000ff2700720c */ /* 0x000fe20003f45270 */
[----:B------:R-:W-:Y:S01]  /*7040*/  @P4 VIADD R2, R82, 0x310 ;  /* 0x0000031052024836 */ /* 0x000fe20000000000 */
[----:B------:R-:W-:Y:S01]  /*7050*/  PLOP3.LUT P1, PT, PT, PT, PT, 0x8, 0x80 ;  /* 0x000000000080781c */ /* 0x000fe20003f2e170 */
[----:B------:R-:W-:Y:S01]  /*7060*/  IMAD.MOV.U32 R51, RZ, RZ, RZ ;  /* 0x000000ffff337224 */ /* 0x000fe200078e00ff */
[----:B------:R-:W-:Y:S02]  /*7070*/  @P4 PLOP3.LUT P1, PT, P5, PT, PT, 0x80, 0x8 ;  /* 0x000000000008481c */ /* 0x000fe40002f2f070 */
[----:B------:R-:W-:Y:S02]  /*7080*/  CS2R R48, SRZ ;  /* 0x0000000000307805 */ /* 0x000fe4000001ff00 */
[----:B------:R-:W-:Y:S02]  /*7090*/  CS2R R42, SRZ ;  /* 0x00000000002a7805 */ /* 0x000fe4000001ff00 */
[----:B------:R-:W-:Y:S07]  /*70a0*/  CS2R R40, SRZ ;  /* 0x0000000000287805 */ /* 0x000fee000001ff00 */
[----:B------:R-:W-:Y:S01]  /*70b0*/  @P1 VIADD R2, R0, 0xfffffff0 ;  /* 0xfffffff000021836 */ /* 0x000fe20000000000 */
[----:B------:R-:W-:Y:S06]  /*70c0*/  @P2 BRA `(.L_x_134) ;  /* 0x00000000000c2947 */ /* 0x000fec0003800000 */
[----:B------:R-:W-:Y:S04]  /*70d0*/  SHF.L.U32 R5, R71, 0x1f, RZ ;  /* 0x0000001f47057819 */ /* 0x000fe800000006ff */
[----:B------:R-:W1:Y:S02]  /*70e0*/  SYNCS.PHASECHK.TRANS64.TRYWAIT P1, [UR48+0x1a0], R5 ;  /* 0x0001a005ff0075a7 */ /* 0x000e640008021130 */
[----:B-1----:R-:W-:Y:S05]  /*70f0*/  @!P1 BRA `(.L_x_135) ;  /* 0x0000003800449947 */ /* 0x002fea0003800000 */
.L_x_134:
[----:B------:R-:W-:Y:S05]  /*7100*/  BSYNC B0 ;  /* 0x0000000000007941 */ /* 0x000fea0003800000 */
.L_x_133:
[----:B------:R-:W-:Y:S01]  /*7110*/  ISETP.NE.AND P1, PT, R80, RZ, PT ;  /* 0x000000ff5000720c */ /* 0x000fe20003f25270 */
[----:B------:R-:W-:Y:S11]  /*7120*/  HFMA2 R38, -RZ, RZ, 0, 5.9604644775390625e-08 ;  /* 0x00000001ff267431 */ /* 0x000ff600000001ff */
[----:B------:R-:W-:Y:S01]  /*7130*/  @!UPT UIADD3 URZ, UPT, UPT, URZ, URZ, URZ ;  /* 0x000000fffffff290 */ /* 0x000fe2000fffe0ff */
[----:B------:R3:W1:Y:S04]  /*7140*/  @P1 LDS.128 R48, [R2] ;  /* 0x0000000002301984 */ /* 0x0006680000000c00 */
[----:B------:R3:W1:Y:S02]  /*7150*/  @P1 LDS.128 R40, [R77+UR48+0x300] ;  /* 0x000300304d281984 */ /* 0x0006640008000c00 */
.L_x_132:
[----:B------:R-:W-:Y:S05]  /*7160*/  BSYNC B1 ;  /* 0x0000000000017941 */ /* 0x000fea0003800000 */
.L_x_131:
[----:B-1----:R-:W-:Y:S04]  /*7170*/  SHF.R.U32.HI R5, RZ, 0x15, R34 ;  /* 0x00000015ff057819 */ /* 0x002fe80000011622 */
[----:B------:R-:W-:Y:S01]  /*7180*/  LOP3.LUT P1, RZ, R5, 0x3, R66, 0x48, !PT ;  /* 0x0000000305ff7812 */ /* 0x000fe20007824842 */
[----:B------:R-:W-:Y:S01]  /*7190*/  @!UPT UIADD3 URZ, UPT, UPT, URZ, URZ, URZ ;  /* 0x000000fffffff290 */ /* 0x000fe2000fffe0ff */
[----:B----4-:R-:W-:Y:S11]  /*71a0*/  @P0 BRA `(.L_x_136) ;  /* 0x0000000000080947 */ /* 0x010ff60003800000 */
[----:B------:R-:W1:Y:S02]  /*71b0*/  SYNCS.PHASECHK.TRANS64.TRYWAIT P0, [R74+URZ+0x210], R3 ;  /* 0x000210034a0075a7 */ /* 0x000e6400080011ff */
[----:B-1----:R-:W-:Y:S05]  /*71c0*/  @!P0 BRA `(.L_x_137) ;  /* 0x0000003800288947 */ /* 0x002fea0003800000 */
.L_x_136:
[----:B------:R-:W-:Y:S05]  /*71d0*/  @!P1 BRA `(.L_x_138) ;  /* 0x0000000000409947 */ /* 0x000fea0003800000 */
[----:B------:R-:W4:Y:S01]  /*71e0*/  LDCU.64 UR8, c[0x4][0x70] ;  /* 0x01000e00ff0877ac */ /* 0x000f220008000a00 */
[----:B-1----:R-:W-:Y:S01]  /*71f0*/  MOV R3, 0x0 ;  /* 0x0000000000037802 */ /* 0x002fe20000000f00 */
[----:B------:R-:W-:Y:S02]  /*7200*/  HFMA2 R12, -RZ, RZ, 0, 5.9604644775390625e-08 ;  /* 0x00000001ff0c7431 */ /* 0x000fe400000001ff */
[----:B------:R-:W-:Y:S02]  /*7210*/  IMAD.MOV.U32 R8, RZ, RZ, 0x192 ;  /* 0x00000192ff087424 */ /* 0x000fe400078e00ff */
[----:B------:R-:W-:Y:S01]  /*7220*/  IMAD.MOV.U32 R13, RZ, RZ, RZ ;  /* 0x000000ffff0d7224 */ /* 0x000fe200078e00ff */
[----:B------:R-:W1:Y:S01]  /*7230*/  LDCU.64 UR6, c[0x4][0x78] ;  /* 0x01000f00ff0677ac */ /* 0x000e620008000a00 */
[----:B---3--:R-:W3:Y:S01]  /*7240*/  LDC.64 R2, c[0x4][R3] ;  /* 0x0100000003027b82 */ /* 0x008ee20000000a00 */
[----:B------:R-:W5:Y:S01]  /*7250*/  LDCU.64 UR4, c[0x4][0x10] ;  /* 0x01000200ff0477ac */ /* 0x000f620008000a00 */
[----:B----4-:R-:W-:Y:S01]  /*7260*/  MOV R5, UR9 ;  /* 0x0000000900057c02 */ /* 0x010fe20008000f00 */
[----:B------:R-:W-:Y:S01]  /*7270*/  IMAD.U32 R4, RZ, RZ, UR8 ;  /* 0x00000008ff047e24 */ /* 0x000fe2000f8e00ff */
[----:B-1----:R-:W-:Y:S01]  /*7280*/  MOV R7, UR7 ;  /* 0x0000000700077c02 */ /* 0x002fe20008000f00 */
[----:B------:R-:W-:Y:S01]  /*7290*/  IMAD.U32 R6, RZ, RZ, UR6 ;  /* 0x00000006ff067e24 */ /* 0x000fe2000f8e00ff */
[----:B-----5:R-:W-:Y:S01]  /*72a0*/  MOV R11, UR5 ;  /* 0x00000005000b7c02 */ /* 0x020fe20008000f00 */
[----:B------:R-:W-:Y:S02]  /*72b0*/  IMAD.U32 R10, RZ, RZ, UR4 ;  /* 0x00000004ff0a7e24 */ /* 0x000fe4000f8e00ff */
[----:B------:R-:W-:Y:S07]  /*72c0*/  LEPC R20, `(.L_x_138) ;  /* 0x000000001014794e */ /* 0x000fee0000000000 */
[----:B--23--:R-:W-:Y:S05]  /*72d0*/  CALL.ABS.NOINC R2 ;  /* 0x0000000002007343 */ /* 0x00cfea0003c00000 */
.L_x_138:
[----:B------:R-:W-:Y:S05]  /*72e0*/  WARPSYNC.ALL ;  /* 0x0000000000007948 */ /* 0x000fea0003800000 */
[----:B------:R-:W-:Y:S01]  /*72f0*/  R2UR UR4, R34 ;  /* 0x00000000220472ca */ /* 0x000fe200000e0000 */
[--C-:B------:R-:W-:Y:S01]  /*7300*/  HADD2.F32 R20, -RZ, R40.reuse.H0_H0 ;  /* 0x20000028ff147230 */ /* 0x100fe20000004100 */
[----:B------:R-:W-:Y:S01]  /*7310*/  MOV R81, 0x10 ;  /* 0x0000001000517802 */ /* 0x000fe20000000f00 */
[----:B------:R-:W-:Y:S01]  /*7320*/  HADD2.F32 R21, -RZ, R40.H1_H1 ;  /* 0x30000028ff157230 */ /* 0x000fe20000004100 */
[----:B------:R-:W-:Y:S01]  /*7330*/  LOP3.LUT P6, RZ, R65, 0x40, RZ, 0xc0, !PT ;  /* 0x0000004041ff7812 */ /* 0x000fe200078cc0ff */
[----:B------:R-:W-:Y:S01]  /*7340*/  HADD2.F32 R36, -RZ, R41.H1_H1 ;  /* 0x30000029ff247230 */ /* 0x000fe20000004100 */
[----:B------:R-:W-:Y:S01]  /*7350*/  ISETP.NE.AND P0, PT, R72, RZ, PT ;  /* 0x000000ff4800720c */ /* 0x000fe20003f05270 */
[----:B------:R-:W-:Y:S01]  /*7360*/  HADD2.F32 R37, -RZ, R43.H0_H0 ;  /* 0x2000002bff257230 */ /* 0x000fe20000004100 */
[----:B------:R-:W-:Y:S01]  /*7370*/  SEL R81, R81, 0xfffffff0, !P6 ;  /* 0xfffffff051517807 */ /* 0x000fe20007000000 */
[----:B------:R-:W-:Y:S03]  /*7380*/  BSSY.RECONVERGENT B0, `(.L_x_139) ;  /* 0x000004f000007945 */ /* 0x000fe60003800200 */
[----:B------:R-:W-:Y:S01]  /*7390*/  IADD3 R79, PT, PT, R82, R81, RZ ;  /* 0x00000051524f7210 */ /* 0x000fe20007ffe0ff */
[----:B------:R-:W2:Y:S02]  /*73a0*/  LDTM.x16 R4, tmem[UR4] ;  /* 0x00000004000479ee */ /* 0x000ea40008240000 */
[C---:B--2---:R-:W-:Y:S01]  /*73b0*/  FMUL R0, R32.reuse, R4 ;  /* 0x0000000420007220 */ /* 0x044fe20000400000 */
[C---:B---3--:R-:W-:Y:S01]  /*73c0*/  FMUL R2, R32.reuse, R5 ;  /* 0x0000000520027220 */ /* 0x048fe20000400000 */
[C---:B-1----:R-:W-:Y:S01]  /*73d0*/  FMUL R3, R32.reuse, R6 ;  /* 0x0000000620037220 */ /* 0x042fe20000400000 */
[C---:B------:R-:W-:Y:S01]  /*73e0*/  FMUL R7, R32.reuse, R7 ;  /* 0x0000000720077220 */ /* 0x040fe20000400000 */
[C---:B------:R-:W-:Y:S01]  /*73f0*/  FFMA R0, R35.reuse, R20, R0 ;  /* 0x0000001423007223 */ /* 0x040fe20000000000 */
[----:B------:R-:W-:Y:S02]  /*7400*/  HADD2.F32 R20, -RZ, R41.H0_H0 ;  /* 0x20000029ff147230 */ /* 0x000fe40000004100 */
[C---:B------:R-:W-:Y:S01]  /*7410*/  FFMA R2, R35.reuse, R21, R2 ;  /* 0x0000001523027223 */ /* 0x040fe20000000002 */
[--C-:B------:R-:W-:Y:S02]  /*7420*/  HADD2.F32 R21, -RZ, R42.reuse.H0_H0 ;  /* 0x2000002aff157230 */ /* 0x100fe40000004100 */
[C---:B------:R-:W-:Y:S01]  /*7430*/  FMUL R4, R32.reuse, R8 ;  /* 0x0000000820047220 */ /* 0x040fe20000400000 */
[C---:B------:R-:W-:Y:S01]  /*7440*/  FMUL R5, R32.reuse, R9 ;  /* 0x0000000920057220 */ /* 0x040fe20000400000 */
[C---:B------:R-:W-:Y:S01]  /*7450*/  FFMA R3, R35.reuse, R20, R3 ;  /* 0x0000001423037223 */ /* 0x040fe20000000003 */
[----:B------:R-:W-:Y:S02]  /*7460*/  HADD2.F32 R20, -RZ, R42.H1_H1 ;  /* 0x3000002aff147230 */ /* 0x000fe40000004100 */
[C---:B------:R-:W-:Y:S01]  /*7470*/  FFMA R7, R35.reuse, R36, R7 ;  /* 0x0000002423077223 */ /* 0x040fe20000000007 */
[C---:B------:R-:W-:Y:S01]  /*7480*/  FMUL R6, R32.reuse, R10 ;  /* 0x0000000a20067220 */ /* 0x040fe20000400000 */
[----:B------:R-:W-:Y:S02]  /*7490*/  HADD2.F32 R36, -RZ, R43.H1_H1 ;  /* 0x3000002bff247230 */ /* 0x000fe40000004100 */
[C---:B------:R-:W-:Y:S01]  /*74a0*/  FMUL R11, R32.reuse, R11 ;  /* 0x0000000b200b7220 */ /* 0x040fe20000400000 */
[C---:B------:R-:W-:Y:S01]  /*74b0*/  FFMA R4, R35.reuse, R21, R4 ;  /* 0x0000001523047223 */ /* 0x040fe20000000004 */
[C---:B------:R-:W-:Y:S01]  /*74c0*/  FFMA R5, R35.reuse, R20, R5 ;  /* 0x0000001423057223 */ /* 0x040fe20000000005 */
[C---:B------:R-:W-:Y:S01]  /*74d0*/  FFMA R6, R35.reuse, R37, R6 ;  /* 0x0000002523067223 */ /* 0x040fe20000000006 */
[--C-:B------:R-:W-:Y:S02]  /*74e0*/  HADD2.F32 R20, -RZ, R48.reuse.H0_H0 ;  /* 0x20000030ff147230 */ /* 0x100fe40000004100 */
[C---:B------:R-:W-:Y:S01]  /*74f0*/  FFMA R11, R35.reuse, R36, R11 ;  /* 0x00000024230b7223 */ /* 0x040fe2000000000b */
[C---:B------:R-:W-:Y:S01]  /*7500*/  FMUL R8, R32.reuse, R12 ;  /* 0x0000000c20087220 */ /* 0x040fe20000400000 */
[----:B------:R-:W-:Y:S02]  /*7510*/  HADD2.F32 R36, -RZ, R48.H1_H1 ;  /* 0x30000030ff247230 */ /* 0x000fe40000004100 */
[C---:B------:R-:W-:Y:S01]  /*7520*/  FMUL R9, R32.reuse, R13 ;  /* 0x0000000d20097220 */ /* 0x040fe20000400000 */
[--C-:B------:R-:W-:Y:S02]  /*7530*/  HADD2.F32 R21, -RZ, R49.reuse.H0_H0 ;  /* 0x20000031ff157230 */ /* 0x100fe40000004100 */
[C---:B------:R-:W-:Y:S01]  /*7540*/  FMUL R10, R32.reuse, R14 ;  /* 0x0000000e200a7220 */ /* 0x040fe20000400000 */
[C---:B------:R-:W-:Y:S01]  /*7550*/  FFMA R8, R35.reuse, R20, R8 ;  /* 0x0000001423087223 */ /* 0x040fe20000000008 */
[----:B------:R-:W-:Y:S02]  /*7560*/  HADD2.F32 R20, -RZ, R49.H1_H1 ;  /* 0x30000031ff147230 */ /* 0x000fe40000004100 */
[C---:B------:R-:W-:Y:S01]  /*7570*/  FFMA R9, R35.reuse, R36, R9 ;  /* 0x0000002423097223 */ /* 0x040fe20000000009 */
[C---:B------:R-:W-:Y:S01]  /*7580*/  FMUL R15, R32.reuse, R15 ;  /* 0x0000000f200f7220 */ /* 0x040fe20000400000 */
[C---:B------:R-:W-:Y:S01]  /*7590*/  FFMA R10, R35.reuse, R21, R10 ;  /* 0x00000015230a7223 */ /* 0x040fe2000000000a */
[--C-:B------:R-:W-:Y:S02]  /*75a0*/  HADD2.F32 R21, -RZ, R50.reuse.H0_H0 ;  /* 0x20000032ff157230 */ /* 0x100fe40000004100 */
[C---:B------:R-:W-:Y:S01]  /*75b0*/  FMUL R12, R32.reuse, R16 ;  /* 0x00000010200c7220 */ /* 0x040fe20000400000 */
[----:B------:R-:W-:Y:S02]  /*75c0*/  HADD2.F32 R36, -RZ, R50.H1_H1 ;  /* 0x30000032ff247230 */ /* 0x000fe40000004100 */
[C---:B------:R-:W-:Y:S01]  /*75d0*/  FFMA R15, R35.reuse, R20, R15 ;  /* 0x00000014230f7223 */ /* 0x040fe2000000000f */
[C---:B------:R-:W-:Y:S01]  /*75e0*/  FMUL R13, R32.reuse, R17 ;  /* 0x00000011200d7220 */ /* 0x040fe20000400000 */
[--C-:B------:R-:W-:Y:S02]  /*75f0*/  HADD2.F32 R37, -RZ, R51.reuse.H0_H0 ;  /* 0x20000033ff257230 */ /* 0x100fe40000004100 */
[C---:B------:R-:W-:Y:S01]  /*7600*/  FMUL R14, R32.reuse, R18 ;  /* 0x00000012200e7220 */ /* 0x040fe20000400000 */
[----:B------:R-:W-:Y:S02]  /*7610*/  HADD2.F32 R20, -RZ, R51.H1_H1 ;  /* 0x30000033ff147230 */ /* 0x000fe40000004100 */
[----:B------:R-:W-:Y:S01]  /*7620*/  FMUL R19, R32, R19 ;  /* 0x0000001320137220 */ /* 0x000fe20000400000 */
[----:B------:R-:W-:Y:S01]  /*7630*/  F2FP.F16.F32.PACK_AB R44, R2, R0 ;  /* 0x00000000022c723e */ /* 0x000fe200000000ff */
[----:B------:R-:W-:Y:S01]  /*7640*/  FFMA R12, R35, R21, R12 ;  /* 0x00000015230c7223 */ /* 0x000fe2000000000c */
[----:B------:R-:W-:Y:S01]  /*7650*/  F2FP.F16.F32.PACK_AB R45, R7, R3 ;  /* 0x00000003072d723e */ /* 0x000fe200000000ff */
[----:B------:R-:W-:Y:S01]  /*7660*/  FFMA R13, R35, R36, R13 ;  /* 0x00000024230d7223 */ /* 0x000fe2000000000d */
[----:B------:R-:W-:Y:S01]  /*7670*/  F2FP.F16.F32.PACK_AB R46, R5, R4 ;  /* 0x00000004052e723e */ /* 0x000fe200000000ff */
[----:B------:R-:W-:Y:S01]  /*7680*/  FFMA R14, R35, R37, R14 ;  /* 0x00000025230e7223 */ /* 0x000fe2000000000e */
[----:B------:R-:W-:Y:S01]  /*7690*/  F2FP.F16.F32.PACK_AB R47, R11, R6 ;  /* 0x000000060b2f723e */ /* 0x000fe200000000ff */
[----:B------:R-:W-:Y:S01]  /*76a0*/  FFMA R19, R35, R20, R19 ;  /* 0x0000001423137223 */ /* 0x000fe20000000013 */
[----:B------:R-:W-:Y:S02]  /*76b0*/  F2FP.F16.F32.PACK_AB R84, R9, R8 ;  /* 0x000000080954723e */ /* 0x000fe400000000ff */
[----:B------:R-:W-:Y:S01]  /*76c0*/  F2FP.F16.F32.PACK_AB R85, R15, R10 ;  /* 0x0000000a0f55723e */ /* 0x000fe200000000ff */
[----:B------:R1:W-:Y:S01]  /*76d0*/  STS.128 [R77+UR48+0x300], R44 ;  /* 0x0003002c4d007988 */ /* 0x0003e20008000c30 */
[----:B------:R-:W-:Y:S02]  /*76e0*/  F2FP.F16.F32.PACK_AB R86, R13, R12 ;  /* 0x0000000c0d56723e */ /* 0x000fe400000000ff */
[----:B------:R-:W-:Y:S05]  /*76f0*/  F2FP.F16.F32.PACK_AB R87, R19, R14 ;  /* 0x0000000e1357723e */ /* 0x000fea00000000ff */
[----:B------:R1:W-:Y:S01]  /*7700*/  STS.128 [R79+0x300], R84 ;  /* 0x000300544f007388 */ /* 0x0003e20000000c00 */
[----:B------:R-:W-:Y:S01]  /*7710*/  @!PT LDS RZ, [RZ] ;  /* 0x00000000fffff984 */ /* 0x000fe20000000800 */
[----:B------:R-:W-:Y:S01]  /*7720*/  @!PT LDS RZ, [RZ] ;  /* 0x00000000fffff984 */ /* 0x000fe20000000800 */
[----:B------:R-:W-:Y:S01]  /*7730*/  @!PT LDS RZ, [RZ] ;  /* 0x00000000fffff984 */ /* 0x000fe20000000800 */
[----:B------:R-:W-:Y:S01]  /*7740*/  @!PT LDS RZ, [RZ] ;  /* 0x00000000fffff984 */ /* 0x000fe20000000800 */
[----:B------:R2:W-:Y:S07]  /*7750*/  MEMBAR.ALL.CTA ;  /* 0x0000000000007992 */ /* 0x0005ee0000008000 */
[----:B--2---:R-:W2:Y:S02]  /*7760*/  FENCE.VIEW.ASYNC.S ;  /* 0x00000000000073c6 */ /* 0x004ea40000000000 */
[----:B--2---:R-:W-:Y:S06]  /*7770*/  BAR.SYNC.DEFER_BLOCKING 0x1, 0x80 ;  /* 0x0042000000007b1d */ /* 0x004fec0000010000 */
[----:B------:R-:W-:Y:S05]  /*7780*/  @P0 BRA `(.L_x_140) ;  /* 0x0000000000380947 */ /* 0x000fea0003800000 */
[----:B------:R-:W-:Y:S02]  /*7790*/  UIADD3 UR4, UPT, UPT, UR48, 0x300, URZ ;  /* 0x0000030030047890 */ /* 0x000fe4000fffe0ff */
[----:B------:R-:W-:Y:S01]  /*77a0*/  UIADD3 UR8, UP0, UPT, UR52, 0x680, URZ ;  /* 0x0000068034087890 */ /* 0x000fe2000ff1e0ff */
[----:B------:R-:W-:Y:S01]  /*77b0*/  UMOV UR43, UR36 ;  /* 0x00000024002b7c82 */ /* 0x000fe20008000000 */
[----:B------:R-:W-:Y:S02]  /*77c0*/  UIADD3 UR5, UPT, UPT, UR41, 0x40, URZ ;  /* 0x0000004029057890 */ /* 0x000fe4000fffe0ff */
[----:B------:R-:W-:Y:S01]  /*77d0*/  MOV R67, UR4 ;  /* 0x0000000400437c02 */ /* 0x000fe20008000f00 */
[----:B------:R-:W-:Y:S02]  /*77e0*/  UIADD3.X UR9, UPT, UPT, URZ, UR53, URZ, UP0, !UPT ;  /* 0x00000035ff097290 */ /* 0x000fe400087fe4ff */
[----:B------:R-:W-:Y:S01]  /*77f0*/  UIADD3 UR4, UPT, UPT, UR48, 0xb00, URZ ;  /* 0x00000b0030047890 */ /* 0x000fe2000fffe0ff */
[----:B------:R-:W-:Y:S01]  /*7800*/  R2UR UR40, R67 ;  /* 0x00000000432872ca */ /* 0x000fe200000e0000 */
[----:B------:R-:W-:Y:S01]  /*7810*/  UMOV UR6, UR42 ;  /* 0x0000002a00067c82 */ /* 0x000fe20008000000 */
[----:B------:R-:W-:Y:S11]  /*7820*/  UMOV UR7, UR36 ;  /* 0x0000002400077c82 */ /* 0x000ff60008000000 */
[----:B------:R2:W-:Y:S01]  /*7830*/  UTMASTG.3D [UR40], [UR8] ;  /* 0x00000028080073b5 */ /* 0x0005e20008010000 */
[----:B------:R2:W-:Y:S01]  /*7840*/  UTMASTG.3D [UR4], [UR8] ;  /* 0x00000004080073b5 */ /* 0x0005e20008010000 */
[----:B------:R0:W-:Y:S01]  /*7850*/  UTMACMDFLUSH ;  /* 0x00000000000079b7 */ /* 0x0001e20000000000 */
[----:B--2---:R-:W-:Y:S04]  /*7860*/  DEPBAR.LE SB0, 0x1 ;  /* 0x000080400000791a */ /* 0x004fe80000000000 */
.L_x_140:
[----:B------:R-:W-:Y:S05]  /*7870*/  BSYNC.RECONVERGENT B0 ;  /* 0x0000000000007941 */ /* 0x000fea0003800200 */
.L_x_139:
[----:B------:R-:W-:Y:S01]  /*7880*/  BAR.SYNC.DEFER_BLOCKING 0x1, 0x80 ;  /* 0x0042000000007b1d */ /* 0x000fe20000010000 */
[----:B------:R-:W-:Y:S01]  /*7890*/  ISETP.NE.AND P1, PT, R78, RZ, PT ;  /* 0x000000ff4e00720c */ /* 0x000fe20003f25270 */
[----:B------:R-:W-:Y:S01]  /*78a0*/  UISETP.NE.AND UP0, UPT, UR49, URZ, UPT ;  /* 0x000000ff3100728c */ /* 0x000fe2000bf05270 */
[----:B------:R-:W-:Y:S11]  /*78b0*/  LEA R3, R38, UR48, 0x3 ;  /* 0x0000003026037c11 */ /* 0x000ff6000f8e18ff */
[----:B------:R-:W-:Y:S01]  /*78c0*/  @P1 SHF.L.U32 R2, R71, 0x1f, RZ ;  /* 0x0000001f47021819 */ /* 0x000fe200000006ff */
[----:B------:R-:W-:Y:S06]  /*78d0*/  BRA.U !UP0, `(.L_x_141) ;  /* 0x0000000108247547 */ /* 0x000fec000b800000 */
[----:B------:R-:W-:Y:S01]  /*78e0*/  IMAD.U32 R5, RZ, RZ, UR51 ;  /* 0x00000033ff057e24 */ /* 0x000fe2000f8e00ff */
[----:B------:R-:W-:Y:S01]  /*78f0*/  MOV R0, UR37 ;  /* 0x0000002500007c02 */ /* 0x000fe20008000f00 */
[----:B------:R-:W-:Y:S03]  /*7900*/  UIADD3 UR51, UPT, UPT, UR51, 0x1, URZ ;  /* 0x0000000133337890 */ /* 0x000fe6000fffe0ff */
[----:B------:R-:W-:Y:S01]  /*7910*/  @P1 LEA R5, R5, UR48, 0x3 ;  /* 0x0000003005051c11 */ /* 0x000fe2000f8e18ff */
[----:B------:R-:W-:Y:S04]  /*7920*/  UISETP.NE.AND UP0, UPT, UR51, 0x4, UPT ;  /* 0x000000043300788c */ /* 0x000fe8000bf05270 */
[----:B------:R-:W-:Y:S01]  /*7930*/  @P1 VIADD R5, R5, 0x1c0 ;  /* 0x000001c005051836 */ /* 0x000fe20000000000 */
[----:B------:R-:W-:Y:S04]  /*7940*/  USEL UR51, UR51, URZ, UP0 ;  /* 0x000000ff33337287 */ /* 0x000fe80008000000 */
[----:B------:R-:W-:Y:S04]  /*7950*/  @P1 PRMT R0, R0, 0x654, R5 ;  /* 0x0000065400001816 */ /* 0x000fe80000000005 */
[----:B------:R2:W-:Y:S04]  /*7960*/  @P1 SYNCS.ARRIVE.TRANS64.RED.A1T0 RZ, [R0+URZ], RZ ;  /* 0x000000ff00ff19a7 */ /* 0x0005e800081004ff */
.L_x_141:
[----:B------:R-:W3:Y:S01]  /*7970*/  @P1 SYNCS.PHASECHK.TRANS64.TRYWAIT P0, [R3+URZ+0x1a0], R2 ;  /* 0x0001a002030015a7 */ /* 0x000ee200080011ff */
[----:B------:R-:W-:Y:S01]  /*7980*/  BSSY B1, `(.L_x_142) ;  /* 0x0000012000017945 */ /* 0x000fe20003800000 */
[----:B---3--:R-:W-:Y:S03]  /*7990*/  @P1 SEL R39, RZ, 0x1, !P0 ;  /* 0x00000001ff271807 */ /* 0x008fe60004000000 */
[----:B------:R-:W-:Y:S05]  /*79a0*/  @!P1 BRA `(.L_x_143) ;  /* 0x00000000003c9947 */ /* 0x000fea0003800000 */
[----:B------:R-:W-:Y:S01]  /*79b0*/  ISETP.NE.AND P1, PT, R80, RZ, PT ;  /* 0x000000ff5000720c */ /* 0x000fe20003f25270 */
[----:B------:R-:W-:Y:S01]  /*79c0*/  BSSY B0, `(.L_x_144) ;  /* 0x0000009000007945 */ /* 0x000fe20003800000 */
[----:B------:R-:W-:Y:S11]  /*79d0*/  ISETP.NE.AND P0, PT, R39, RZ, PT ;  /* 0x000000ff2700720c */ /* 0x000ff60003f05270 */
[----:B------:R-:W-:Y:S05]  /*79e0*/  @P1 IMAD R4, R38, 0x1000, R77 ;  /* 0x0000100026041824 */ /* 0x000fea00078e024d */
[----:B------:R-:W-:Y:S05]  /*79f0*/  @P1 IADD3 R2, PT, PT, R4, UR48, RZ ;  /* 0x0000003004021c10 */ /* 0x000fea000fffe0ff */
[----:B------:R-:W-:Y:S01]  /*7a00*/  @P1 IMAD.IADD R2, R81, 0x1, R2 ;  /* 0x0000000151021824 */ /* 0x000fe200078e0202 */
[----:B------:R-:W-:Y:S06]  /*7a10*/  @P0 BRA `(.L_x_145) ;  /* 0x00000000000c0947 */ /* 0x000fec0003800000 */
[----:B--2---:R-:W-:Y:S04]  /*7a20*/  SHF.L.U32 R0, R71, 0x1f, RZ ;  /* 0x0000001f47007819 */ /* 0x004fe800000006ff */
[----:B------:R-:W2:Y:S02]  /*7a30*/  SYNCS.PHASECHK.TRANS64.TRYWAIT P0, [R3+URZ+0x1a0], R0 ;  /* 0x0001a000030075a7 */ /* 0x000ea400080011ff */
[----:B--2---:R-:W-:Y:S05]  /*7a40*/  @!P0 BRA `(.L_x_146) ;  /* 0x00000030001c8947 */ /* 0x004fea0003800000 */
.L_x_145:
[----:B------:R-:W-:Y:S05]  /*7a50*/  BSYNC B0 ;  /* 0x0000000000007941 */ /* 0x000fea0003800000 */
.L_x_144:
[----:B------:R-:W-:Y:S02]  /*7a60*/  ISETP.NE.AND P0, PT, R80, RZ, PT ;  /* 0x000000ff5000720c */ /* 0x000fe40003f05270 */
[----:B------:R-:W-:Y:S11]  /*7a70*/  IADD3 R38, PT, PT, R38, 0x1, RZ ;  /* 0x0000000126267810 */ /* 0x000ff60007ffe0ff */
[----:B------:R3:W4:Y:S04]  /*7a80*/  @P0 LDS.128 R40, [R4+UR48+0x300] ;  /* 0x0003003004280984 */ /* 0x0007280008000c00 */
[----:B------:R3:W1:Y:S02]  /*7a90*/  @P0 LDS.128 R48, [R2+0x300] ;  /* 0x0003000002300984 */ /* 0x0006640000000c00 */
.L_x_143:
[----:B------:R-:W-:Y:S05]  /*7aa0*/  BSYNC B1 ;  /* 0x0000000000017941 */ /* 0x000fea0003800000 */
.L_x_142:
[----:B--2---:R-:W-:Y:S05]  /*7ab0*/  VIADD R3, R34, 0x10 ;  /* 0x0000001022037836 */ /* 0x004fea0000000000 */
[----:B------:R-:W-:Y:S04]  /*7ac0*/  SHF.R.U32.HI R3, RZ, 0x15, R3 ;  /* 0x00000015ff037819 */ /* 0x000fe80000011603 */
[----:B------:R-:W-:Y:S11]  /*7ad0*/  LOP3.LUT P0, RZ, R3, 0x3, R66, 0x48, !PT ;  /* 0x0000000303ff7812 */ /* 0x000ff60007804842 */
[----:B------:R-:W-:Y:S02]  /*7ae0*/  @!UPT UIADD3 URZ, UPT, UPT, URZ, URZ, URZ ;  /* 0x000000fffffff290 */ /* 0x000fe4000fffe0ff */
[----:B------:R-:W-:Y:S05]  /*7af0*/  @!P0 BRA `(.L_x_147) ;  /* 0x0000000000408947 */ /* 0x000fea0003800000 */
[----:B------:R-:W2:Y:S01]  /*7b00*/  LDCU.64 UR8, c[0x4][0x70] ;  /* 0x01000e00ff0877ac */ /* 0x000ea20008000a00 */
[----:B------:R-:W-:Y:S01]  /*7b10*/  MOV R3, 0x0 ;  /* 0x0000000000037802 */ /* 0x000fe20000000f00 */
[----:B------:R-:W-:Y:S02]  /*7b20*/  HFMA2 R12, -RZ, RZ, 0, 5.9604644775390625e-08 ;  /* 0x00000001ff0c7431 */ /* 0x000fe400000001ff */
[----:B------:R-:W-:Y:S02]  /*7b30*/  IMAD.MOV.U32 R8, RZ, RZ, 0x192 ;  /* 0x00000192ff087424 */ /* 0x000fe400078e00ff */
[----:B------:R-:W-:Y:S01]  /*7b40*/  IMAD.MOV.U32 R13, RZ, RZ, RZ ;  /* 0x000000ffff0d7224 */ /* 0x000fe200078e00ff */
[----:B------:R-:W5:Y:S01]  /*7b50*/  LDCU.64 UR6, c[0x4][0x78] ;  /* 0x01000f00ff0677ac */ /* 0x000f620008000a00 */
[----:B---3--:R-:W3:Y:S01]  /*7b60*/  LDC.64 R2, c[0x4][R3] ;  /* 0x0100000003027b82 */ /* 0x008ee20000000a00 */
[----:B------:R-:W4:Y:S01]  /*7b70*/  LDCU.64 UR4, c[0x4][0x10] ;  /* 0x01000200ff0477ac */ /* 0x000f220008000a00 */
[----:B--2---:R-:W-:Y:S01]  /*7b80*/  MOV R5, UR9 ;  /* 0x0000000900057c02 */ /* 0x004fe20008000f00 */
[----:B------:R-:W-:Y:S01]  /*7b90*/  IMAD.U32 R4, RZ, RZ, UR8 ;  /* 0x00000008ff047e24 */ /* 0x000fe2000f8e00ff */
[----:B-----5:R-:W-:Y:S01]  /*7ba0*/  MOV R7, UR7 ;  /* 0x0000000700077c02 */ /* 0x020fe20008000f00 */
[----:B------:R-:W-:Y:S01]  /*7bb0*/  IMAD.U32 R6, RZ, RZ, UR6 ;  /* 0x00000006ff067e24 */ /* 0x000fe2000f8e00ff */
[----:B----4-:R-:W-:Y:S01]  /*7bc0*/  MOV R11, UR5 ;  /* 0x00000005000b7c02 */ /* 0x010fe20008000f00 */
[----:B------:R-:W-:Y:S02]  /*7bd0*/  IMAD.U32 R10, RZ, RZ, UR4 ;  /* 0x00000004ff0a7e24 */ /* 0x000fe4000f8e00ff */
[----:B------:R-:W-:Y:S07]  /*7be0*/  LEPC R20, `(.L_x_147) ;  /* 0x000000001014794e */ /* 0x000fee0000000000 */
[----:B-1-3--:R-:W-:Y:S05]  /*7bf0*/  CALL.ABS.NOINC R2 ;  /* 0x0000000002007343 */ /* 0x00afea0003c00000 */
.L_x_147:
[----:B------:R-:W-:Y:S01]  /*7c00*/  ISETP.NE.AND P6, PT, R78, RZ, PT ;  /* 0x000000ff4e00720c */ /* 0x000fe20003fc5270 */
[----:B------:R-:W-:Y:S05]  /*7c10*/  WARPSYNC.ALL ;  /* 0x0000000000007948 */ /* 0x000fea0003800000 */
[----:B------:R-:W-:Y:S01]  /*7c20*/  R2UR UR4, R34 ;  /* 0x00000000220472ca */ /* 0x000fe200000e0000 */
[--C-:B----4-:R-:W-:Y:S01]  /*7c30*/  HADD2.F32 R20, -RZ, R40.reuse.H0_H0 ;  /* 0x20000028ff147230 */ /* 0x110fe20000004100 */
[----:B------:R-:W-:Y:S01]  /*7c40*/  ISETP.NE.AND P0, PT, R72, RZ, PT ;  /* 0x000000ff4800720c */ /* 0x000fe20003f05270 */
[----:B------:R-:W-:Y:S01]  /*7c50*/  HADD2.F32 R21, -RZ, R40.H1_H1 ;  /* 0x30000028ff157230 */ /* 0x000fe20000004100 */
[----:B------:R-:W-:Y:S01]  /*7c60*/  MOV R82, UR51 ;  /* 0x0000003300527c02 */ /* 0x000fe20008000f00 */
[--C-:B------:R-:W-:Y:S01]  /*7c70*/  HADD2.F32 R36, -RZ, R41.reuse.H1_H1 ;  /* 0x30000029ff247230 */ /* 0x100fe20000004100 */
[----:B------:R-:W-:Y:S01]  /*7c80*/  MOV R83, UR37 ;  /* 0x0000002500537c02 */ /* 0x000fe20008000f00 */
[----:B-1----:R-:W-:Y:S01]  /*7c90*/  HADD2.F32 R37, -RZ, R48.H0_H0 ;  /* 0x20000030ff257230 */ /* 0x002fe20000004100 */
[----:B------:R-:W-:Y:S01]  /*7ca0*/  @P6 LEA R82, R82, UR48, 0x3 ;  /* 0x0000003052526c11 */ /* 0x000fe2000f8e18ff */
[----:B------:R-:W-:Y:S01]  /*7cb0*/  BSSY.RECONVERGENT B0, `(.L_x_148) ;  /* 0x0000052000007945 */ /* 0x000fe20003800200 */
[----:B------:R-:W-:Y:S02]  /*7cc0*/  @P6 SHF.L.U32 R88, R71, 0x1f, RZ ;  /* 0x0000001f47586819 */ /* 0x000fe400000006ff */
[----:B------:R-:W-:Y:S01]  /*7cd0*/  @P6 IADD3 R82, PT, PT, R82, 0x1c0, RZ ;  /* 0x000001c052526810 */ /* 0x000fe20007ffe0ff */
[----:B---3--:R-:W1:Y:S03]  /*7ce0*/  LDTM.x16 R4, tmem[UR4+0x10] ;  /* 0x00001004000479ee */ /* 0x008e660008240000 */
[----:B------:R-:W-:Y:S02]  /*7cf0*/  @P6 PRMT R82, R83, 0x654, R82 ;  /* 0x0000065453526816 */ /* 0x000fe40000000052 */
[----:B------:R-:W-:Y:S01]  /*7d00*/  LEA R83, R38, UR48, 0x3 ;  /* 0x0000003026537c11 */ /* 0x000fe2000f8e18ff */
[C---:B-1----:R-:W-:Y:S01]  /*7d10*/  FMUL R0, R32.reuse, R4 ;  /* 0x0000000420007220 */ /* 0x042fe20000400000 */
[C---:B------:R-:W-:Y:S01]  /*7d20*/  FMUL R2, R32.reuse, R5 ;  /* 0x0000000520027220 */ /* 0x040fe20000400000 */
[C---:B------:R-:W-:Y:S01]  /*7d30*/  FMUL R3, R32.reuse, R6 ;  /* 0x0000000620037220 */ /* 0x040fe20000400000 */
[C---:B------:R-:W-:Y:S01]  /*7d40*/  FMUL R7, R32.reuse, R7 ;  /* 0x0000000720077220 */ /* 0x040fe20000400000 */
[C---:B------:R-:W-:Y:S01]  /*7d50*/  FFMA R0, R35.reuse, R20, R0 ;  /* 0x0000001423007223 */ /* 0x040fe20000000000 */
[----:B------:R-:W-:Y:S02]  /*7d60*/  HADD2.F32 R20, -RZ, R41.H0_H0 ;  /* 0x20000029ff147230 */ /* 0x000fe40000004100 */
[C---:B------:R-:W-:Y:S01]  /*7d70*/  FFMA R2, R35.reuse, R21, R2 ;  /* 0x0000001523027223 */ /* 0x040fe20000000002 */
[C---:B------:R-:W-:Y:S01]  /*7d80*/  FMUL R4, R32.reuse, R8 ;  /* 0x0000000820047220 */ /* 0x040fe20000400000 */
[C---:B------:R-:W-:Y:S01]  /*7d90*/  FMUL R5, R32.reuse, R9 ;  /* 0x0000000920057220 */ /* 0x040fe20000400000 */
[--C-:B------:R-:W-:Y:S02]  /*7da0*/  HADD2.F32 R21, -RZ, R43.reuse.H0_H0 ;  /* 0x2000002bff157230 */ /* 0x100fe40000004100 */
[C---:B------:R-:W-:Y:S01]  /*7db0*/  FFMA R3, R35.reuse, R20, R3 ;  /* 0x0000001423037223 */ /* 0x040fe20000000003 */
[--C-:B------:R-:W-:Y:S02]  /*7dc0*/  HADD2.F32 R20, -RZ, R42.reuse.H0_H0 ;  /* 0x2000002aff147230 */ /* 0x100fe40000004100 */
[C---:B------:R-:W-:Y:S01]  /*7dd0*/  FFMA R7, R35.reuse, R36, R7 ;  /* 0x0000002423077223 */ /* 0x040fe20000000007 */
[C---:B------:R-:W-:Y:S01]  /*7de0*/  FMUL R6, R32.reuse, R10 ;  /* 0x0000000a20067220 */ /* 0x040fe20000400000 */
[----:B------:R-:W-:Y:S02]  /*7df0*/  HADD2.F32 R36, -RZ, R43.H1_H1 ;  /* 0x3000002bff247230 */ /* 0x000fe40000004100 */
[C---:B------:R-:W-:Y:S01]  /*7e00*/  FMUL R11, R32.reuse, R11 ;  /* 0x0000000b200b7220 */ /* 0x040fe20000400000 */
[C---:B------:R-:W-:Y:S01]  /*7e10*/  FFMA R4, R35.reuse, R20, R4 ;  /* 0x0000001423047223 */ /* 0x040fe20000000004 */
[----:B------:R-:W-:Y:S02]  /*7e20*/  HADD2.F32 R20, -RZ, R42.H1_H1 ;  /* 0x3000002aff147230 */ /* 0x000fe40000004100 */
[C---:B------:R-:W-:Y:S01]  /*7e30*/  FMUL R8, R32.reuse, R12 ;  /* 0x0000000c20087220 */ /* 0x040fe20000400000 */
[C---:B------:R-:W-:Y:S01]  /*7e40*/  FMUL R9, R32.reuse, R13 ;  /* 0x0000000d20097220 */ /* 0x040fe20000400000 */
[C---:B------:R-:W-:Y:S01]  /*7e50*/  FMUL R10, R32.reuse, R14 ;  /* 0x0000000e200a7220 */ /* 0x040fe20000400000 */
[C---:B------:R-:W-:Y:S01]  /*7e60*/  FMUL R15, R32.reuse, R15 ;  /* 0x0000000f200f7220 */ /* 0x040fe20000400000 */
[C---:B------:R-:W-:Y:S01]  /*7e70*/  FFMA R5, R35.reuse, R20, R5 ;  /* 0x0000001423057223 */ /* 0x040fe20000000005 */
[----:B------:R-:W-:Y:S02]  /*7e80*/  HADD2.F32 R20, -RZ, R48.H1_H1 ;  /* 0x30000030ff147230 */ /* 0x000fe40000004100 */
[C---:B------:R-:W-:Y:S01]  /*7e90*/  FFMA R6, R35.reuse, R21, R6 ;  /* 0x0000001523067223 */ /* 0x040fe20000000006 */
[C---:B------:R-:W-:Y:S01]  /*7ea0*/  FFMA R11, R35.reuse, R36, R11 ;  /* 0x00000024230b7223 */ /* 0x040fe2000000000b */
[C---:B------:R-:W-:Y:S01]  /*7eb0*/  FFMA R8, R35.reuse, R37, R8 ;  /* 0x0000002523087223 */ /* 0x040fe20000000008 */
[--C-:B------:R-:W-:Y:S02]  /*7ec0*/  HADD2.F32 R21, -RZ, R49.reuse.H0_H0 ;  /* 0x20000031ff157230 */ /* 0x100fe40000004100 */
[C---:B------:R-:W-:Y:S01]  /*7ed0*/  FFMA R9, R35.reuse, R20, R9 ;  /* 0x0000001423097223 */ /* 0x040fe20000000009 */
[----:B------:R-:W-:Y:S02]  /*7ee0*/  HADD2.F32 R20, -RZ, R49.H1_H1 ;  /* 0x30000031ff147230 */ /* 0x000fe40000004100 */
[C---:B------:R-:W-:Y:S01]  /*7ef0*/  FMUL R12, R32.reuse, R16 ;  /* 0x00000010200c7220 */ /* 0x040fe20000400000 */
[C---:B------:R-:W-:Y:S01]  /*7f00*/  FMUL R13, R32.reuse, R17 ;  /* 0x00000011200d7220 */ /* 0x040fe20000400000 */
[C---:B------:R-:W-:Y:S01]  /*7f10*/  FFMA R10, R35.reuse, R21, R10 ;  /* 0x00000015230a7223 */ /* 0x040fe2000000000a */
[--C-:B------:R-:W-:Y:S02]  /*7f20*/  HADD2.F32 R21, -RZ, R50.reuse.H0_H0 ;  /* 0x20000032ff157230 */ /* 0x100fe40000004100 */
[C---:B------:R-:W-:Y:S01]  /*7f30*/  FFMA R15, R35.reuse, R20, R15 ;  /* 0x00000014230f7223 */ /* 0x040fe2000000000f */
[----:B------:R-:W-:Y:S02]  /*7f40*/  HADD2.F32 R20, -RZ, R50.H1_H1 ;  /* 0x30000032ff147230 */ /* 0x000fe40000004100 */
[C---:B------:R-:W-:Y:S01]  /*7f50*/  FMUL R14, R32.reuse, R18 ;  /* 0x00000012200e7220 */ /* 0x040fe20000400000 */
[--C-:B------:R-:W-:Y:S02]  /*7f60*/  HADD2.F32 R37, -RZ, R51.reuse.H0_H0 ;  /* 0x20000033ff257230 */ /* 0x100fe40000004100 */
[----:B------:R-:W-:Y:S01]  /*7f70*/  FMUL R19, R32, R19 ;  /* 0x0000001320137220 */ /* 0x000fe20000400000 */
[----:B------:R-:W-:Y:S01]  /*7f80*/  HADD2.F32 R36, -RZ, R51.H1_H1 ;  /* 0x30000033ff247230 */ /* 0x000fe20000004100 */
        /* <DEDUP_REMOVED lines=22> */
[----:B------:R-:W-:Y:S02]  /*80f0*/  UIADD3 UR12, UP0, UPT, UR52, 0x680, URZ ;  /* 0x00000680340c7890 */ /* 0x000fe4000ff1e0ff */
[----:B------:R-:W-:Y:S02]  /*8100*/  UIADD3 UR9, UPT, UPT, UR41, 0x10, URZ ;  /* 0x0000001029097890 */ /* 0x000fe4000fffe0ff */
[----:B------:R-:W-:Y:S02]  /*8110*/  UIADD3 UR8, UPT, UPT, UR48, 0x1300, URZ ;  /* 0x0000130030087890 */ /* 0x000fe4000fffe0ff */
[----:B------:R-:W-:Y:S01]  /*8120*/  UIADD3.X UR13, UPT, UPT, URZ, UR53, URZ, UP0, !UPT ;  /* 0x00000035ff0d7290 */ /* 0x000fe200087fe4ff */
[----:B------:R-:W-:Y:S01]  /*8130*/  UMOV UR10, UR42 ;  /* 0x0000002a000a7c82 */ /* 0x000fe20008000000 */
[----:B------:R-:W-:Y:S01]  /*8140*/  UMOV UR11, UR36 ;  /* 0x00000024000b7c82 */ /* 0x000fe20008000000 */
[----:B------:R-:W-:Y:S02]  /*8150*/  UIADD3 UR5, UPT, UPT, UR41, 0x50, URZ ;  /* 0x0000005029057890 */ /* 0x000fe4000fffe0ff */
[----:B------:R-:W-:Y:S01]  /*8160*/  UIADD3 UR4, UPT, UPT, UR48, 0x1b00, URZ ;  /* 0x00001b0030047890 */ /* 0x000fe2000fffe0ff */
[----:B------:R-:W-:Y:S03]  /*8170*/  UMOV UR6, UR42 ;  /* 0x0000002a00067c82 */ /* 0x000fe60008000000 */
[----:B------:R2:W-:Y:S01]  /*8180*/  UTMASTG.3D [UR8], [UR12] ;  /* 0x000000080c0073b5 */ /* 0x0005e20008010000 */
[----:B------:R-:W-:Y:S04]  /*8190*/  UMOV UR7, UR36 ;  /* 0x0000002400077c82 */ /* 0x000fe80008000000 */
[----:B------:R2:W-:Y:S01]  /*81a0*/  UTMASTG.3D [UR4], [UR12] ;  /* 0x000000040c0073b5 */ /* 0x0005e20008010000 */
[----:B------:R0:W-:Y:S01]  /*81b0*/  UTMACMDFLUSH ;  /* 0x00000000000079b7 */ /* 0x0001e20000000000 */
[----:B--2---:R-:W-:Y:S04]  /*81c0*/  DEPBAR.LE SB0, 0x1 ;  /* 0x000080400000791a */ /* 0x004fe80000000000 */
.L_x_149:
[----:B------:R-:W-:Y:S05]  /*81d0*/  BSYNC.RECONVERGENT B0 ;  /* 0x0000000000007941 */ /* 0x000fea0003800200 */
.L_x_148:
[----:B------:R-:W-:Y:S01]  /*81e0*/  BAR.SYNC.DEFER_BLOCKING 0x1, 0x80 ;  /* 0x0042000000007b1d */ /* 0x000fe20000010000 */
[----:B------:R-:W-:Y:S04]  /*81f0*/  UIADD3 UR40, UPT, UPT, UR51, 0x1, URZ ;  /* 0x0000000133287890 */ /* 0x000fe8000fffe0ff */
[----:B------:R-:W-:Y:S04]  /*8200*/  UISETP.NE.AND UP0, UPT, UR40, 0x4, UPT ;  /* 0x000000042800788c */ /* 0x000fe8000bf05270 */
[----:B------:R-:W-:Y:S01]  /*8210*/  USEL UR40, UR40, URZ, UP0 ;  /* 0x000000ff28287287 */ /* 0x000fe20008000000 */
[----:B------:R2:W-:Y:S01]  /*8220*/  @P6 SYNCS.ARRIVE.TRANS64.RED.A1T0 RZ, [R82+URZ], RZ ;  /* 0x000000ff52ff69a7 */ /* 0x0005e200081004ff */
[----:B------:R-:W-:Y:S01]  /*8230*/  BSSY B1, `(.L_x_150) ;  /* 0x0000013000017945 */ /* 0x000fe20003800000 */
[----:B------:R-:W3:Y:S02]  /*8240*/  @P6 SYNCS.PHASECHK.TRANS64.TRYWAIT P0, [R83+URZ+0x1a0], R88 ;  /* 0x0001a058530065a7 */ /* 0x000ee400080011ff */
[----:B---3--:R-:W-:Y:S01]  /*8250*/  @P6 SEL R39, RZ, 0x1, !P0 ;  /* 0x00000001ff276807 */ /* 0x008fe20004000000 */
[----:B--2---:R-:W-:Y:S06]  /*8260*/  @!P6 BRA `(.L_x_151) ;  /* 0x00000000003ce947 */ /* 0x004fec0003800000 */
[----:B------:R-:W-:Y:S01]  /*8270*/  ISETP.NE.AND P1, PT, R80, RZ, PT ;  /* 0x000000ff5000720c */ /* 0x000fe20003f25270 */
[----:B------:R-:W-:Y:S01]  /*8280*/  BSSY B0, `(.L_x_152) ;  /* 0x0000009000007945 */ /* 0x000fe20003800000 */
[----:B------:R-:W-:Y:S11]  /*8290*/  ISETP.NE.AND P0, PT, R39, RZ, PT ;  /* 0x000000ff2700720c */ /* 0x000ff60003f05270 */
[----:B------:R-:W-:Y:S05]  /*82a0*/  @P1 IMAD R2, R38, 0x1000, R77 ;  /* 0x0000100026021824 */ /* 0x000fea00078e024d */
[----:B------:R-:W-:Y:S05]  /*82b0*/  @P1 IADD3 R0, PT, PT, R2, UR48, RZ ;  /* 0x0000003002001c10 */ /* 0x000fea000fffe0ff */
[----:B------:R-:W-:Y:S01]  /*82c0*/  @P1 IMAD.IADD R0, R81, 0x1, R0 ;  /* 0x0000000151001824 */ /* 0x000fe200078e0200 */
[----:B------:R-:W-:Y:S06]  /*82d0*/  @P0 BRA `(.L_x_153) ;  /* 0x00000000000c0947 */ /* 0x000fec0003800000 */
[----:B------:R-:W-:Y:S04]  /*82e0*/  SHF.L.U32 R4, R71, 0x1f, RZ ;  /* 0x0000001f47047819 */ /* 0x000fe800000006ff */
[----:B------:R-:W2:Y:S02]  /*82f0*/  SYNCS.PHASECHK.TRANS64.TRYWAIT P0, [R83+URZ+0x1a0], R4 ;  /* 0x0001a004530075a7 */ /* 0x000ea400080011ff */
[----:B--2---:R-:W-:Y:S05]  /*8300*/  @!P0 BRA `(.L_x_154) ;  /* 0x0000002800008947 */ /* 0x004fea0003800000 */
.L_x_153:
[----:B------:R-:W-:Y:S05]  /*8310*/  BSYNC B0 ;  /* 0x0000000000007941 */ /* 0x000fea0003800000 */
.L_x_152:
[----:B------:R-:W-:Y:S02]  /*8320*/  ISETP.NE.AND P0, PT, R80, RZ, PT ;  /* 0x000000ff5000720c */ /* 0x000fe40003f05270 */
[----:B------:R-:W-:Y:S11]  /*8330*/  IADD3 R38, PT, PT, R38, 0x1, RZ ;  /* 0x0000000126267810 */ /* 0x000ff60007ffe0ff */
[----:B------:R3:W4:Y:S04]  /*8340*/  @P0 LDS.128 R40, [R2+UR48+0x300] ;  /* 0x0003003002280984 */ /* 0x0007280008000c00 */
[----:B------:R3:W1:Y:S02]  /*8350*/  @P0 LDS.128 R48, [R0+0x300] ;  /* 0x0003000000300984 */ /* 0x0006640000000c00 */
.L_x_151:
[----:B------:R-:W-:Y:S05]  /*8360*/  BSYNC B1 ;  /* 0x0000000000017941 */ /* 0x000fea0003800000 */
.L_x_150:
[----:B------:R-:W-:Y:S05]  /*8370*/  VIADD R3, R34, 0x20 ;  /* 0x0000002022037836 */ /* 0x000fea0000000000 */
[----:B------:R-:W-:Y:S04]  /*8380*/  SHF.R.U32.HI R3, RZ, 0x15, R3 ;  /* 0x00000015ff037819 */ /* 0x000fe80000011603 */
[----:B------:R-:W-:Y:S11]  /*8390*/  LOP3.LUT P0, RZ, R3, 0x3, R66, 0x48, !PT ;  /* 0x0000000303ff7812 */ /* 0x000ff60007804842 */
[----:B------:R-:W-:Y:S02]  /*83a0*/  @!UPT UIADD3 URZ, UPT, UPT, URZ, URZ, URZ ;  /* 0x000000fffffff290 */ /* 0x000fe4000fffe0ff */
[----:B------:R-:W-:Y:S05]  /*83b0*/  @!P0 BRA `(.L_x_155) ;  /* 0x0000000000408947 */ /* 0x000fea0003800000 */
[----:B------:R-:W5:Y:S01]  /*83c0*/  LDCU.64 UR8, c[0x4][0x70] ;  /* 0x01000e00ff0877ac */ /* 0x000f620008000a00 */
[----:B------:R-:W-:Y:S01]  /*83d0*/  MOV R3, 0x0 ;  /* 0x0000000000037802 */ /* 0x000fe20000000f00 */
[----:B------:R-:W-:Y:S02]  /*83e0*/  HFMA2 R12, -RZ, RZ, 0, 5.9604644775390625e-08 ;  /* 0x00000001ff0c7431 */ /* 0x000fe400000001ff */
[----:B------:R-:W-:Y:S02]  /*83f0*/  IMAD.MOV.U32 R8, RZ, RZ, 0x192 ;  /* 0x00000192ff087424 */ /* 0x000fe400078e00ff */
[----:B------:R-:W-:Y:S01]  /*8400*/  IMAD.MOV.U32 R13, RZ, RZ, RZ ;  /* 0x000000ffff0d7224 */ /* 0x000fe200078e00ff */
[----:B------:R-:W4:Y:S01]  /*8410*/  LDCU.64 UR6, c[0x4][0x78] ;  /* 0x01000f00ff0677ac */ /* 0x000f220008000a00 */
[----:B---3--:R-:W3:Y:S01]  /*8420*/  LDC.64 R2, c[0x4][R3] ;  /* 0x0100000003027b82 */ /* 0x008ee20000000a00 */
[----:B------:R-:W1:Y:S01]  /*8430*/  LDCU.64 UR4, c[0x4][0x10] ;  /* 0x01000200ff0477ac */ /* 0x000e620008000a00 */
[----:B-----5:R-:W-:Y:S01]  /*8440*/  MOV R5, UR9 ;  /* 0x0000000900057c02 */ /* 0x020fe20008000f00 */
[----:B--2---:R-:W-:Y:S01]  /*8450*/  IMAD.U32 R4, RZ, RZ, UR8 ;  /* 0x00000008ff047e24 */ /* 0x004fe2000f8e00ff */
[----:B----4-:R-:W-:Y:S01]  /*8460*/  MOV R7, UR7 ;  /* 0x0000000700077c02 */ /* 0x010fe20008000f00 */
[----:B------:R-:W-:Y:S01]  /*8470*/  IMAD.U32 R6, RZ, RZ, UR6 ;  /* 0x00000006ff067e24 */ /* 0x000fe2000f8e00ff */
[----:B-1----:R-:W-:Y:S01]  /*8480*/  MOV R11, UR5 ;  /* 0x00000005000b7c02 */ /* 0x002fe20008000f00 */
[----:B------:R-:W-:Y:S02]  /*8490*/  IMAD.U32 R10, RZ, RZ, UR4 ;  /* 0x00000004ff0a7e24 */ /* 0x000fe4000f8e00ff */
[----:B------:R-:W-:Y:S07]  /*84a0*/  LEPC R20, `(.L_x_155) ;  /* 0x000000001014794e */ /* 0x000fee0000000000 */
[----:B---3--:R-:W-:Y:S05]  /*84b0*/  CALL.ABS.NOINC R2 ;  /* 0x0000000002007343 */ /* 0x008fea0003c00000 */
.L_x_155:
        /* <DEDUP_REMOVED lines=8> */
[----:B--2---:R-:W-:Y:S01]  /*8540*/  MOV R83, UR37 ;  /* 0x0000002500537c02 */ /* 0x004fe20008000f00 */
[----:B-1----:R-:W-:Y:S01]  /*8550*/  HADD2.F32 R37, -RZ, R48.H0_H0 ;  /* 0x20000030ff257230 */ /* 0x002fe20000004100 */
[----:B------:R-:W-:Y:S01]  /*8560*/  @P6 LEA R82, R82, UR48, 0x3 ;  /* 0x0000003052526c11 */ /* 0x000fe2000f8e18ff */
[----:B------:R-:W-:Y:S01]  /*8570*/  BSSY.RECONVERGENT B0, `(.L_x_156) ;  /* 0x0000052000007945 */ /* 0x000fe20003800200 */
[----:B------:R-:W-:Y:S02]  /*8580*/  LEA R88, R38, UR48, 0x3 ;  /* 0x0000003026587c11 */ /* 0x000fe4000f8e18ff */
[----:B------:R-:W-:Y:S01]  /*8590*/  @P6 IADD3 R82, PT, PT, R82, 0x1c0, RZ ;  /* 0x000001c052526810 */ /* 0x000fe20007ffe0ff */
[----:B------:R-:W3:Y:S03]  /*85a0*/  LDTM.x16 R4, tmem[UR4+0x20] ;  /* 0x00002004000479ee */ /* 0x000ee60008240000 */
[----:B------:R-:W-:Y:S02]  /*85b0*/  @P6 PRMT R82, R83, 0x654, R82 ;  /* 0x0000065453526816 */ /* 0x000fe40000000052 */
[----:B------:R-:W-:Y:S01]  /*85c0*/  @P6 SHF.L.U32 R83, R71, 0x1f, RZ ;  /* 0x0000001f47536819 */ /* 0x000fe200000006ff */
[C---:B---3--:R-:W-:Y:S01]  /*85d0*/  FMUL R0, R32.reuse, R4 ;  /* 0x0000000420007220 */ /* 0x048fe20000400000 */
        /* <DEDUP_REMOVED lines=75> */
.L_x_157:
[----:B------:R-:W-:Y:S05]  /*8a90*/  BSYNC.RECONVERGENT B0 ;  /* 0x0000000000007941 */ /* 0x000fea0003800200 */
.L_x_156:
        /* <DEDUP_REMOVED lines=19> */
.L_x_161:
[----:B------:R-:W-:Y:S05]  /*8bd0*/  BSYNC B0 ;  /* 0x0000000000007941 */ /* 0x000fea0003800000 */
.L_x_160:
[----:B------:R-:W-:Y:S11]  /*8be0*/  ISETP.NE.AND P0, PT, R80, RZ, PT ;  /* 0x000000ff5000720c */ /* 0x000ff60003f05270 */
[----:B------:R-:W-:Y:S02]  /*8bf0*/  @!UPT UIADD3 URZ, UPT, UPT, URZ, URZ, URZ ;  /* 0x000000fffffff290 */ /* 0x000fe4000fffe0ff */
[----:B------:R3:W4:Y:S04]  /*8c00*/  @P0 LDS.128 R40, [R38+UR48+0x300] ;  /* 0x0003003026280984 */ /* 0x0007280008000c00 */
[----:B------:R3:W1:Y:S02]  /*8c10*/  @P0 LDS.128 R48, [R81+0x300] ;  /* 0x0003000051300984 */ /* 0x0006640000000c00 */
.L_x_159:
[----:B------:R-:W-:Y:S05]  /*8c20*/  BSYNC B1 ;  /* 0x0000000000017941 */ /* 0x000fea0003800000 */
.L_x_158:
        /* <DEDUP_REMOVED lines=11> */
[----:B------:R-:W1:Y:S01]  /*8ce0*/  LDC.64 R2, c[0x4][R3] ;  /* 0x0100000003027b82 */ /* 0x000e620000000a00 */
[----:B------:R-:W3:Y:S01]  /*8cf0*/  LDCU.64 UR4, c[0x4][0x10] ;  /* 0x01000200ff0477ac */ /* 0x000ee20008000a00 */
[----:B--2---:R-:W-:Y:S01]  /*8d00*/  MOV R5, UR9 ;  /* 0x0000000900057c02 */ /* 0x004fe20008000f00 */
[----:B------:R-:W-:Y:S01]  /*8d10*/  IMAD.U32 R4, RZ, RZ, UR8 ;  /* 0x00000008ff047e24 */ /* 0x000fe2000f8e00ff */
[----:B-----5:R-:W-:Y:S01]  /*8d20*/  MOV R7, UR7 ;  /* 0x0000000700077c02 */ /* 0x020fe20008000f00 */
[----:B------:R-:W-:Y:S01]  /*8d30*/  IMAD.U32 R6, RZ, RZ, UR6 ;  /* 0x00000006ff067e24 */ /* 0x000fe2000f8e00ff */
[----:B---3--:R-:W-:Y:S01]  /*8d40*/  MOV R11, UR5 ;  /* 0x00000005000b7c02 */ /* 0x008fe20008000f00 */
[----:B------:R-:W-:Y:S02]  /*8d50*/  IMAD.U32 R10, RZ, RZ, UR4 ;  /* 0x00000004ff0a7e24 */ /* 0x000fe4000f8e00ff */
[----:B------:R-:W-:Y:S07]  /*8d60*/  LEPC R20, `(.L_x_163) ;  /* 0x000000001014794e */ /* 0x000fee0000000000 */
[----:B-1--4-:R-:W-:Y:S05]  /*8d70*/  CALL.ABS.NOINC R2 ;  /* 0x0000000002007343 */ /* 0x012fea0003c00000 */
.L_x_163:
[----:B------:R-:W-:Y:S01]  /*8d80*/  ISETP.NE.AND P0, PT, R72, RZ, PT ;  /* 0x000000ff4800720c */ /* 0x000fe20003f05270 */
[----:B------:R-:W-:Y:S05]  /*8d90*/  WARPSYNC.ALL ;  /* 0x0000000000007948 */ /* 0x000fea0003800000 */
[----:B------:R-:W-:Y:S01]  /*8da0*/  R2UR UR4, R34 ;  /* 0x00000000220472ca */ /* 0x000fe200000e0000 */
[--C-:B----4-:R-:W-:Y:S01]  /*8db0*/  HADD2.F32 R20, -RZ, R40.reuse.H0_H0 ;  /* 0x20000028ff147230 */ /* 0x110fe20000004100 */
[----:B------:R-:W-:Y:S01]  /*8dc0*/  IADD3 R74, PT, PT, R74, 0x230, RZ ;  /* 0x000002304a4a7810 */ /* 0x000fe20007ffe0ff */
[----:B------:R-:W-:Y:S01]  /*8dd0*/  HADD2.F32 R36, -RZ, R40.H1_H1 ;  /* 0x30000028ff247230 */ /* 0x000fe20000004100 */
[----:B------:R-:W-:Y:S01]  /*8de0*/  BSSY.RECONVERGENT B0, `(.L_x_164) ;  /* 0x0000053000007945 */ /* 0x000fe20003800200 */
[--C-:B------:R-:W-:Y:S01]  /*8df0*/  HADD2.F32 R21, -RZ, R41.reuse.H0_H0 ;  /* 0x20000029ff157230 */ /* 0x100fe20000004100 */
[----:B------:R-:W-:Y:S01]  /*8e00*/  LOP3.LUT R74, R74, 0xfefffff8, RZ, 0xc0, !PT ;  /* 0xfefffff84a4a7812 */ /* 0x000fe200078ec0ff */
[----:B---3--:R-:W-:Y:S02]  /*8e10*/  HADD2.F32 R38, -RZ, R41.H1_H1 ;  /* 0x30000029ff267230 */ /* 0x008fe40000004100 */
[--C-:B------:R-:W-:Y:S02]  /*8e20*/  HADD2.F32 R37, -RZ, R42.reuse.H0_H0 ;  /* 0x2000002aff257230 */ /* 0x100fe40000004100 */
[----:B------:R-:W-:Y:S02]  /*8e30*/  HADD2.F32 R40, -RZ, R42.H1_H1 ;  /* 0x3000002aff287230 */ /* 0x000fe40000004100 */
[----:B------:R-:W2:Y:S01]  /*8e40*/  LDTM.x16 R4, tmem[UR4+0x30] ;  /* 0x00003004000479ee */ /* 0x000ea20008240000 */
[----:B------:R-:W-:Y:S01]  /*8e50*/  NOP ;  /* 0x0000000000007918 */ /* 0x000fe20000000000 */
[----:B--2---:R2:W-:Y:S01]  /*8e60*/  SYNCS.ARRIVE.TRANS64.RED.A1T0 RZ, [R74+URZ], RZ ;  /* 0x000000ff4aff79a7 */ /* 0x0045e200081004ff */
[--C-:B------:R-:W-:Y:S02]  /*8e70*/  HADD2.F32 R39, -RZ, R43.reuse.H0_H0 ;  /* 0x2000002bff277230 */ /* 0x100fe40000004100 */
[----:B------:R-:W-:Y:S02]  /*8e80*/  HADD2.F32 R42, -RZ, R43.H1_H1 ;  /* 0x3000002bff2a7230 */ /* 0x000fe40000004100 */
[--C-:B-1----:R-:W-:Y:S02]  /*8e90*/  HADD2.F32 R41, -RZ, R48.reuse.H0_H0 ;  /* 0x20000030ff297230 */ /* 0x102fe40000004100 */
[----:B------:R-:W-:Y:S02]  /*8ea0*/  HADD2.F32 R43, -RZ, R48.H1_H1 ;  /* 0x30000030ff2b7230 */ /* 0x000fe40000004100 */
[--C-:B------:R-:W-:Y:S02]  /*8eb0*/  HADD2.F32 R44, -RZ, R49.reuse.H0_H0 ;  /* 0x20000031ff2c7230 */ /* 0x100fe40000004100 */
[----:B------:R-:W-:Y:S02]  /*8ec0*/  HADD2.F32 R46, -RZ, R49.H1_H1 ;  /* 0x30000031ff2e7230 */ /* 0x000fe40000004100 */
[--C-:B------:R-:W-:Y:S02]  /*8ed0*/  HADD2.F32 R45, -RZ, R50.reuse.H0_H0 ;  /* 0x20000032ff2d7230 */ /* 0x100fe40000004100 */
[----:B------:R-:W-:Y:S02]  /*8ee0*/  HADD2.F32 R48, -RZ, R50.H1_H1 ;  /* 0x30000032ff307230 */ /* 0x000fe40000004100 */
[--C-:B------:R-:W-:Y:S02]  /*8ef0*/  HADD2.F32 R47, -RZ, R51.reuse.H0_H0 ;  /* 0x20000033ff2f7230 */ /* 0x100fe40000004100 */
[----:B------:R-:W-:Y:S02]  /*8f00*/  HADD2.F32 R50, -RZ, R51.H1_H1 ;  /* 0x30000033ff327230 */ /* 0x000fe40000004100 */
[C---:B------:R-:W-:Y:S01]  /*8f10*/  FMUL R4, R32.reuse, R4 ;  /* 0x0000000420047220 */ /* 0x040fe20000400000 */
[C---:B------:R-:W-:Y:S01]  /*8f20*/  FMUL R5, R32.reuse, R5 ;  /* 0x0000000520057220 */ /* 0x040fe20000400000 */
[C---:B------:R-:W-:Y:S01]  /*8f30*/  FMUL R6, R32.reuse, R6 ;  /* 0x0000000620067220 */ /* 0x040fe20000400000 */
[C---:B------:R-:W-:Y:S01]  /*8f40*/  FMUL R7, R32.reuse, R7 ;  /* 0x0000000720077220 */ /* 0x040fe20000400000 */
[C---:B------:R-:W-:Y:S01]  /*8f50*/  FFMA R4, R35.reuse, R20, R4 ;  /* 0x0000001423047223 */ /* 0x040fe20000000004 */
        /* <DEDUP_REMOVED lines=21> */
[----:B------:R-:W-:Y:S01]  /*90b0*/  FFMA R15, R35, R46, R15 ;  /* 0x0000002e230f7223 */ /* 0x000fe2000000000f */
        /* <DEDUP_REMOVED lines=20> */
[----:B-1----:R-:W1:Y:S02]  /*9200*/  FENCE.VIEW.ASYNC.S ;  /* 0x00000000000073c6 */ /* 0x002e640000000000 */
[----:B-1----:R-:W-:Y:S06]  /*9210*/  BAR.SYNC.DEFER_BLOCKING 0x1, 0x80 ;  /* 0x0042000000007b1d */ /* 0x002fec0000010000 */
        /* <DEDUP_REMOVED lines=14> */
[----:B-1----:R-:W-:Y:S04]  /*9300*/  DEPBAR.LE SB0, 0x1 ;  /* 0x000080400000791a */ /* 0x002fe80000000000 */
.L_x_165:
[----:B------:R-:W-:Y:S05]  /*9310*/  BSYNC.RECONVERGENT B0 ;  /* 0x0000000000007941 */ /* 0x000fea0003800200 */
.L_x_164:
[----:B------:R-:W-:Y:S01]  /*9320*/  BAR.SYNC.DEFER_BLOCKING 0x1, 0x80 ;  /* 0x0042000000007b1d */ /* 0x000fe20000010000 */
[----:B------:R-:W-:Y:S01]  /*9330*/  UISETP.NE.AND UP0, UPT, UR49, -0x4, UPT ;  /* 0xfffffffc3100788c */ /* 0x000fe2000bf05270 */
[----:B------:R-:W-:Y:S08]  /*9340*/  IADD3 R0, PT, PT, R30, 0x1, RZ ;  /* 0x000000011e007810 */ /* 0x000ff00007ffe0ff */
[----:B------:R-:W-:Y:S05]  /*9350*/  BRA.U !UP0, `(.L_x_166) ;  /* 0x0000000108287547 */ /* 0x000fea000b800000 */
[----:B------:R-:W-:Y:S01]  /*9360*/  ISETP.NE.AND P0, PT, R78, RZ, PT ;  /* 0x000000ff4e00720c */ /* 0x000fe20003f05270 */
[----:B------:R-:W-:Y:S01]  /*9370*/  IMAD.U32 R3, RZ, RZ, UR51 ;  /* 0x00000033ff037e24 */ /* 0x000fe2000f8e00ff */
[----:B------:R-:W-:Y:S01]  /*9380*/  UIADD3 UR51, UPT, UPT, UR51, 0x1, URZ ;  /* 0x0000000133337890 */ /* 0x000fe2000fffe0ff */
[----:B------:R-:W-:Y:S03]  /*9390*/  IMAD.U32 R2, RZ, RZ, UR37 ;  /* 0x00000025ff027e24 */ /* 0x000fe6000f8e00ff */
[----:B------:R-:W-:Y:S04]  /*93a0*/  UISETP.NE.AND UP0, UPT, UR51, 0x4, UPT ;  /* 0x000000043300788c */ /* 0x000fe8000bf05270 */
[----:B------:R-:W-:Y:S03]  /*93b0*/  USEL UR51, UR51, URZ, UP0 ;  /* 0x000000ff33337287 */ /* 0x000fe60008000000 */
[----:B------:R-:W-:Y:S05]  /*93c0*/  @P0 LEA R3, R3, UR48, 0x3 ;  /* 0x0000003003030c11 */ /* 0x000fea000f8e18ff */
[----:B------:R-:W-:Y:S05]  /*93d0*/  @P0 VIADD R3, R3, 0x1c0 ;  /* 0x000001c003030836 */ /* 0x000fea0000000000 */
[----:B------:R-:W-:Y:S04]  /*93e0*/  @P0 PRMT R2, R2, 0x654, R3 ;  /* 0x0000065402020816 */ /* 0x000fe80000000003 */
[----:B------:R1:W-:Y:S03]  /*93f0*/  @P0 SYNCS.ARRIVE.TRANS64.RED.A1T0 RZ, [R2+URZ], RZ ;  /* 0x000000ff02ff09a7 */ /* 0x0003e600081004ff */
.L_x_166:
[----:B------:R-:W-:Y:S01]  /*9400*/  ISETP.NE.AND P2, PT, R73, RZ, PT ;  /* 0x000000ff4900720c */ /* 0x000fe20003f45270 */
[----:B------:R-:W-:Y:S01]  /*9410*/  UIADD3 UR49, UPT, UPT, UR49, 0x4, URZ ;  /* 0x0000000431317890 */ /* 0x000fe2000fffe0ff */
[----:B------:R-:W-:Y:S01]  /*9420*/  ISETP.NE.AND P0, PT, R76, 0x2, PT ;  /* 0x000000024c00780c */ /* 0x000fe20003f05270 */
[----:B------:R-:W-:Y:S01]  /*9430*/  IMAD.IADD R20, R29, 0x1, R58 ;  /* 0x000000011d147824 */ /* 0x000fe200078e023a */
[----:B------:R-:W-:Y:S01]  /*9440*/  ISETP.NE.AND P1, PT, R0, 0x4, PT ;  /* 0x000000040000780c */ /* 0x000fe20003f25270 */
[----:B------:R-:W-:Y:S01]  /*9450*/  IMAD.IADD R21, R31, 0x1, R60 ;  /* 0x000000011f157824 */ /* 0x000fe200078e023c */
[----:B-1----:R-:W-:Y:S02]  /*9460*/  SEL R2, RZ, 0x1, P0 ;  /* 0x00000001ff027807 */ /* 0x002fe40000000000 */
[----:B------:R-:W-:Y:S02]  /*9470*/  SEL R3, RZ, 0x1, P1 ;  /* 0x00000001ff037807 */ /* 0x000fe40000800000 */
[----:B------:R-:W-:Y:S02]  /*9480*/  LOP3.LUT R69, R69, R2, RZ, 0x3c, !PT ;  /* 0x0000000245457212 */ /* 0x000fe400078e3cff */
[----:B------:R-:W-:Y:S02]  /*9490*/  LOP3.LUT R70, R70, R3, RZ, 0x3c, !PT ;  /* 0x0000000346467212 */ /* 0x000fe400078e3cff */
[----:B------:R-:W-:Y:S02]  /*94a0*/  @P2 R2UR UR36, R68 ;  /* 0x00000000442422ca */ /* 0x000fe400000e0000 */
[----:B------:R-:W-:Y:S02]  /*94b0*/  SEL R76, R76, RZ, P0 ;  /* 0x000000ff4c4c7207 */ /* 0x000fe40000000000 */
[----:B------:R-:W-:Y:S01]  /*94c0*/  SEL R30, R0, RZ, P1 ;  /* 0x000000ff001e7207 */ /* 0x000fe20000800000 */
[----:B------:R-:W-:Y:S10]  /*94d0*/  @P2 BRA `(.L_x_167) ;  /* 0xffffffcc00d42947 */ /* 0x000ff4000383ffff */
[----:B------:R-:W-:-:S09]  /*94e0*/  UISETP.NE.AND UP0, UPT, UR50, URZ, UPT ;  /* 0x000000ff3200728c */ /* 0x000fd2000bf05270 */
[----:B------:R-:W-:Y:S05]  /*94f0*/  BRA.U !UP0, `(.L_x_168) ;  /* 0x0000000108487547 */ /* 0x000fea000b800000 */
[----:B------:R-:W1:Y:S02]  /*9500*/  LDCU.64 UR4, c[0x0][0x890] ;  /* 0x00011200ff0477ac */ /* 0x000e640008000a00 */
[----:B-1----:R-:W-:-:S04]  /*9510*/  UISETP.NE.U32.AND UP0, UPT, UR4, URZ, UPT ;  /* 0x000000ff0400728c */ /* 0x002fc8000bf05070 */
[----:B------:R-:W-:-:S09]  /*9520*/  UISETP.NE.AND.EX UP0, UPT, UR5, URZ, UPT, UP0 ;  /* 0x000000ff0500728c */ /* 0x000fd2000bf05300 */
[----:B------:R-:W-:Y:S05]  /*9530*/  BRA.U UP0, `(.L_x_169) ;  /* 0x00000001000c7547 */ /* 0x000fea000b800000 */
[----:B------:R-:W-:-:S13]  /*9540*/  FSETP.NEU.AND P0, PT, R35, RZ, PT ;  /* 0x000000ff2300720b */ /* 0x000fda0003f0d000 */
[----:B------:R-:W-:Y:S05]  /*9550*/  @!P0 EXIT ;  /* 0x000000000000894d */ /* 0x000fea0003800000 */
[----:B------:R-:W-:Y:S05]  /*9560*/  BRA `(.L_x_168) ;  /* 0x00000000002c7947 */ /* 0x000fea0003800000 */
.L_x_169:
[----:B------:R-:W-:Y:S01]  /*9570*/  ISETP.NE.AND P0, PT, R75, RZ, PT ;  /* 0x000000ff4b00720c */ /* 0x000fe20003f05270 */
[----:B------:R-:W-:-:S12]  /*9580*/  BSSY.RECONVERGENT B0, `(.L_x_168) ;  /* 0x0000009000007945 */ /* 0x000fd80003800200 */
[----:B------:R-:W-:Y:S05]  /*9590*/  @P0 BRA `(.L_x_170) ;  /* 0x0000000000140947 */ /* 0x000fea0003800000 */
[----:B------:R-:W1:Y:S02]  /*95a0*/  LDCU.64 UR4, c[0x0][0x888] ;  /* 0x00011100ff0477ac */ /* 0x000e640008000a00 */
[----:B-1----:R-:W-:-:S04]  /*95b0*/  ISETP.NE.U32.AND P0, PT, RZ, UR4, PT ;  /* 0x00000004ff007c0c */ /* 0x002fc8000bf05070 */
[----:B------:R-:W-:-:S13]  /*95c0*/  ISETP.NE.AND.EX P0, PT, RZ, UR5, PT, P0 ;  /* 0x00000005ff007c0c */ /* 0x000fda000bf05300 */
[----:B------:R-:W-:Y:S05]  /*95d0*/  @!P0 EXIT ;  /* 0x000000000000894d */ /* 0x000fea0003800000 */
[----:B------:R-:W-:Y:S05]  /*95e0*/  BRA `(.L_x_171) ;  /* 0x0000000000087947 */ /* 0x000fea0003800000 */
.L_x_170:
[----:B------:R-:W-:-:S13]  /*95f0*/  FSETP.NEU.AND P0, PT, R35, RZ, PT ;  /* 0x000000ff2300720b */ /* 0x000fda0003f0d000 */
[----:B------:R-:W-:Y:S05]  /*9600*/  @!P0 EXIT ;  /* 0x000000000000894d */ /* 0x000fea0003800000 */
.L_x_171:
[----:B------:R-:W-:Y:S05]  /*9610*/  BSYNC.RECONVERGENT B0 ;  /* 0x0000000000007941 */ /* 0x000fea0003800200 */
.L_x_168:
[----:B------:R-:W-:Y:S01]  /*9620*/  ULEA UR4, UR51, UR48, 0x3 ;  /* 0x0000003033047291 */ /* 0x000fe2000f8e18ff */
[----:B------:R-:W-:-:S04]  /*9630*/  DEPBAR.LE SB0, 0x0 ;  /* 0x000080000000791a */ /* 0x000fc80000000000 */
[----:B------:R-:W-:-:S04]  /*9640*/  UIADD3 UR4, UPT, UPT, UR4, 0x1c0, URZ ;  /* 0x000001c004047890 */ /* 0x000fc8000fffe0ff */
[----:B------:R-:W-:-:S09]  /*9650*/  UPRMT UR4, UR37, 0x654, UR4 ;  /* 0x0000065425047896 */ /* 0x000fd20008000004 */
[----:B------:R-:W-:Y:S01]  /*9660*/  SYNCS.ARRIVE.TRANS64.RED.A1T0 RZ, [UR4], RZ ;  /* 0x000000ffffff79a7 */ /* 0x000fe20008100404 */
[----:B------:R-:W-:Y:S05]  /*9670*/  EXIT ;  /* 0x000000000000794d */ /* 0x000fea0003800000 */
.L_x_25:
[----:B--2---:R2:W4:Y:S02]  /*9680*/  SYNCS.PHASECHK.TRANS64.TRYWAIT P0, [R3+URZ+0x260], R2 ;  /* 0x00026002030075a7 */ /* 0x00452400080011ff */
[----:B----4-:R-:W-:Y:S05]  /*9690*/  @!P0 NANOSLEEP.SYNCS 0x989680 ;  /* 0x009896800000895d */ /* 0x010fea0003900000 */
[----:B------:R-:W4:Y:S02]  /*96a0*/  @!P0 SYNCS.PHASECHK.TRANS64 P0, [R3+URZ+0x260], R2 ;  /* 0x00026002030085a7 */ /* 0x000f2400080010ff */
[----:B----4-:R-:W-:Y:S05]  /*96b0*/  @!P0 BRA `(.L_x_25) ;  /* 0xfffffffc00f08947 */ /* 0x010fea000383ffff */
[----:B------:R-:W-:Y:S05]  /*96c0*/  BRA `(.L_x_172) ;  /* 0xffffff84000c7947 */ /* 0x000fea000383ffff */
.L_x_28:
[----:B-1----:R-:W-:-:S07]  /*96d0*/  MOV R2, UR33 ;  /* 0x0000002100027c02 */ /* 0x002fce0008000f00 */
.L_x_173:
[----:B-1----:R1:W2:Y:S02]  /*96e0*/  SYNCS.PHASECHK.TRANS64.TRYWAIT P0, [R2+URZ+0xd0], R5 ;  /* 0x0000d005020075a7 */ /* 0x0022a400080011ff */
[----:B--2---:R-:W-:Y:S05]  /*96f0*/  @!P0 NANOSLEEP.SYNCS 0x989680 ;  /* 0x009896800000895d */ /* 0x004fea0003900000 */
[----:B------:R-:W2:Y:S02]  /*9700*/  @!P0 SYNCS.PHASECHK.TRANS64 P0, [R2+URZ+0xd0], R5 ;  /* 0x0000d005020085a7 */ /* 0x000ea400080010ff */
[----:B--2---:R-:W-:Y:S05]  /*9710*/  @!P0 BRA `(.L_x_173) ;  /* 0xfffffffc00f08947 */ /* 0x004fea000383ffff */
[----:B------:R-:W-:Y:S05]  /*9720*/  BRA `(.L_x_27) ;  /* 0xffffff8400707947 */ /* 0x000fea000383ffff */
.L_x_35:
[----:B-1----:R-:W-:-:S07]  /*9730*/  MOV R2, UR17 ;  /* 0x0000001100027c02 */ /* 0x002fce0008000f00 */
.L_x_174:
[----:B-1----:R1:W2:Y:S02]  /*9740*/  SYNCS.PHASECHK.TRANS64.TRYWAIT P0, [R2+URZ+0xd0], R5 ;  /* 0x0000d005020075a7 */ /* 0x0022a400080011ff */
[----:B--2---:R-:W-:Y:S05]  /*9750*/  @!P0 NANOSLEEP.SYNCS 0x989680 ;  /* 0x009896800000895d */ /* 0x004fea0003900000 */
[----:B------:R-:W2:Y:S02]  /*9760*/  @!P0 SYNCS.PHASECHK.TRANS64 P0, [R2+URZ+0xd0], R5 ;  /* 0x0000d005020085a7 */ /* 0x000ea400080010ff */
[----:B--2---:R-:W-:Y:S05]  /*9770*/  @!P0 BRA `(.L_x_174) ;  /* 0xfffffffc00f08947 */ /* 0x004fea000383ffff */
[----:B------:R-:W-:Y:S05]  /*9780*/  BRA `(.L_x_34) ;  /* 0xffffff8800287947 */ /* 0x000fea000383ffff */
.L_x_40:
[----:B-1----:R1:W2:Y:S02]  /*9790*/  SYNCS.PHASECHK.TRANS64.TRYWAIT P0, [R2+URZ+0x1f0], R3 ;  /* 0x0001f003020075a7 */ /* 0x0022a400080011ff */
[----:B--2---:R-:W-:Y:S05]  /*97a0*/  @!P0 NANOSLEEP.SYNCS 0x989680 ;  /* 0x009896800000895d */ /* 0x004fea0003900000 */
[----:B------:R-:W2:Y:S02]  /*97b0*/  @!P0 SYNCS.PHASECHK.TRANS64 P0, [R2+URZ+0x1f0], R3 ;  /* 0x0001f003020085a7 */ /* 0x000ea400080010ff */
[----:B--2---:R-:W-:Y:S05]  /*97c0*/  @!P0 BRA `(.L_x_40) ;  /* 0xfffffffc00f08947 */ /* 0x004fea000383ffff */
[----:B------:R-:W-:Y:S05]  /*97d0*/  BRA `(.L_x_175) ;  /* 0xffffff8800c87947 */ /* 0x000fea000383ffff */
.L_x_44:
[----:B---3--:R-:W-:-:S07]  /*97e0*/  MOV R0, UR4 ;  /* 0x0000000400007c02 */ /* 0x008fce0008000f00 */
.L_x_176:
[----:B-1----:R1:W2:Y:S02]  /*97f0*/  SYNCS.PHASECHK.TRANS64.TRYWAIT P0, [R0+URZ], R3 ;  /* 0x00000003000075a7 */ /* 0x0022a400080011ff */
[----:B--2---:R-:W-:Y:S05]  /*9800*/  @!P0 NANOSLEEP.SYNCS 0x989680 ;  /* 0x009896800000895d */ /* 0x004fea0003900000 */
[----:B------:R-:W2:Y:S02]  /*9810*/  @!P0 SYNCS.PHASECHK.TRANS64 P0, [R0+URZ], R3 ;  /* 0x00000003000085a7 */ /* 0x000ea400080010ff */
[----:B--2---:R-:W-:Y:S05]  /*9820*/  @!P0 BRA `(.L_x_176) ;  /* 0xfffffffc00f08947 */ /* 0x004fea000383ffff */
[----:B------:R-:W-:Y:S05]  /*9830*/  BRA `(.L_x_177) ;  /* 0xffffff9000387947 */ /* 0x000fea000383ffff */
.L_x_45:
[----:B---3--:R-:W-:-:S07]  /*9840*/  MOV R0, UR4 ;  /* 0x0000000400007c02 */ /* 0x008fce0008000f00 */
.L_x_178:
[----:B-1----:R1:W2:Y:S02]  /*9850*/  SYNCS.PHASECHK.TRANS64.TRYWAIT P0, [R0+URZ], R3 ;  /* 0x00000003000075a7 */ /* 0x0022a400080011ff */
[----:B--2---:R-:W-:Y:S05]  /*9860*/  @!P0 NANOSLEEP.SYNCS 0x989680 ;  /* 0x009896800000895d */ /* 0x004fea0003900000 */
[----:B------:R-:W2:Y:S02]  /*9870*/  @!P0 SYNCS.PHASECHK.TRANS64 P0, [R0+URZ], R3 ;  /* 0x00000003000085a7 */ /* 0x000ea400080010ff */
[----:B--2---:R-:W-:Y:S05]  /*9880*/  @!P0 BRA `(.L_x_178) ;  /* 0xfffffffc00f08947 */ /* 0x004fea000383ffff */
[----:B------:R-:W-:Y:S05]  /*9890*/  BRA `(.L_x_179) ;  /* 0xffffff9000447947 */ /* 0x000fea000383ffff */
.L_x_46:
[----:B---3--:R-:W-:-:S07]  /*98a0*/  MOV R0, UR4 ;  /* 0x0000000400007c02 */ /* 0x008fce0008000f00 */
.L_x_180:
[----:B-1----:R1:W2:Y:S02]  /*98b0*/  SYNCS.PHASECHK.TRANS64.TRYWAIT P0, [R0+URZ], R3 ;  /* 0x00000003000075a7 */ /* 0x0022a400080011ff */
[----:B--2---:R-:W-:Y:S05]  /*98c0*/  @!P0 NANOSLEEP.SYNCS 0x989680 ;  /* 0x009896800000895d */ /* 0x004fea0003900000 */
[----:B------:R-:W2:Y:S02]  /*98d0*/  @!P0 SYNCS.PHASECHK.TRANS64 P0, [R0+URZ], R3 ;  /* 0x00000003000085a7 */ /* 0x000ea400080010ff */
[----:B--2---:R-:W-:Y:S05]  /*98e0*/  @!P0 BRA `(.L_x_180) ;  /* 0xfffffffc00f08947 */ /* 0x004fea000383ffff */
[----:B------:R-:W-:Y:S05]  /*98f0*/  BRA `(.L_x_181) ;  /* 0xffffff9000507947 */ /* 0x000fea000383ffff */
.L_x_47:
[----:B---3--:R-:W-:-:S07]  /*9900*/  MOV R0, UR4 ;  /* 0x0000000400007c02 */ /* 0x008fce0008000f00 */
.L_x_182:
[----:B-1----:R1:W2:Y:S02]  /*9910*/  SYNCS.PHASECHK.TRANS64.TRYWAIT P0, [R0+URZ], R3 ;  /* 0x00000003000075a7 */ /* 0x0022a400080011ff */
[----:B--2---:R-:W-:Y:S05]  /*9920*/  @!P0 NANOSLEEP.SYNCS 0x989680 ;  /* 0x009896800000895d */ /* 0x004fea0003900000 */
[----:B------:R-:W2:Y:S02]  /*9930*/  @!P0 SYNCS.PHASECHK.TRANS64 P0, [R0+URZ], R3 ;  /* 0x00000003000085a7 */ /* 0x000ea400080010ff */
[----:B--2---:R-:W-:Y:S05]  /*9940*/  @!P0 BRA `(.L_x_182) ;  /* 0xfffffffc00f08947 */ /* 0x004fea000383ffff */
[----:B------:R-:W-:Y:S05]  /*9950*/  BRA `(.L_x_183) ;  /* 0xffffff90005c7947 */ /* 0x000fea000383ffff */
.L_x_48:
[----:B---3--:R-:W-:-:S07]  /*9960*/  MOV R0, UR4 ;  /* 0x0000000400007c02 */ /* 0x008fce0008000f00 */
.L_x_184:
[----:B-1----:R1:W2:Y:S02]  /*9970*/  SYNCS.PHASECHK.TRANS64.TRYWAIT P0, [R0+URZ], R3 ;  /* 0x00000003000075a7 */ /* 0x0022a400080011ff */
[----:B--2---:R-:W-:Y:S05]  /*9980*/  @!P0 NANOSLEEP.SYNCS 0x989680 ;  /* 0x009896800000895d */ /* 0x004fea0003900000 */
[----:B------:R-:W2:Y:S02]  /*9990*/  @!P0 SYNCS.PHASECHK.TRANS64 P0, [R0+URZ], R3 ;  /* 0x00000003000085a7 */ /* 0x000ea400080010ff */
[----:B--2---:R-:W-:Y:S05]  /*99a0*/  @!P0 BRA `(.L_x_184) ;  /* 0xfffffffc00f08947 */ /* 0x004fea000383ffff */
[----:B------:R-:W-:Y:S05]  /*99b0*/  BRA `(.L_x_185) ;  /* 0xffffff9000687947 */ /* 0x000fea000383ffff */
.L_x_49:
[----:B---3--:R-:W-:-:S07]  /*99c0*/  MOV R0, UR4 ;  /* 0x0000000400007c02 */ /* 0x008fce0008000f00 */
.L_x_186:
[----:B-1----:R1:W2:Y:S02]  /*99d0*/  SYNCS.PHASECHK.TRANS64.TRYWAIT P0, [R0+URZ], R3 ;  /* 0x00000003000075a7 */ /* 0x0022a400080011ff */
[----:B--2---:R-:W-:Y:S05]  /*99e0*/  @!P0 NANOSLEEP.SYNCS 0x989680 ;  /* 0x009896800000895d */ /* 0x004fea0003900000 */
[----:B------:R-:W2:Y:S02]  /*99f0*/  @!P0 SYNCS.PHASECHK.TRANS64 P0, [R0+URZ], R3 ;  /* 0x00000003000085a7 */ /* 0x000ea400080010ff */
[----:B--2---:R-:W-:Y:S05]  /*9a00*/  @!P0 BRA `(.L_x_186) ;  /* 0xfffffffc00f08947 */ /* 0x004fea000383ffff */
[----:B------:R-:W-:Y:S05]  /*9a10*/  BRA `(.L_x_187) ;  /* 0xffffff9000747947 */ /* 0x000fea000383ffff */
.L_x_50:
[----:B---3--:R-:W-:-:S07]  /*9a20*/  MOV R0, UR4 ;  /* 0x0000000400007c02 */ /* 0x008fce0008000f00 */
.L_x_188:
[----:B-1----:R1:W2:Y:S02]  /*9a30*/  SYNCS.PHASECHK.TRANS64.TRYWAIT P0, [R0+URZ], R3 ;  /* 0x00000003000075a7 */ /* 0x0022a400080011ff */
[----:B--2---:R-:W-:Y:S05]  /*9a40*/  @!P0 NANOSLEEP.SYNCS 0x989680 ;  /* 0x009896800000895d */ /* 0x004fea0003900000 */
[----:B------:R-:W2:Y:S02]  /*9a50*/  @!P0 SYNCS.PHASECHK.TRANS64 P0, [R0+URZ], R3 ;  /* 0x00000003000085a7 */ /* 0x000ea400080010ff */
[----:B--2---:R-:W-:Y:S05]  /*9a60*/  @!P0 BRA `(.L_x_188) ;  /* 0xfffffffc00f08947 */ /* 0x004fea000383ffff */
[----:B------:R-:W-:Y:S05]  /*9a70*/  BRA `(.L_x_189) ;  /* 0xffffff9000807947 */ /* 0x000fea000383ffff */
.L_x_51:
[----:B---3--:R-:W-:-:S07]  /*9a80*/  MOV R0, UR4 ;  /* 0x0000000400007c02 */ /* 0x008fce0008000f00 */
.L_x_190:
[----:B-1----:R1:W2:Y:S02]  /*9a90*/  SYNCS.PHASECHK.TRANS64.TRYWAIT P0, [R0+URZ], R3 ;  /* 0x00000003000075a7 */ /* 0x0022a400080011ff */
[----:B--2---:R-:W-:Y:S05]  /*9aa0*/  @!P0 NANOSLEEP.SYNCS 0x989680 ;  /* 0x009896800000895d */ /* 0x004fea0003900000 */
[----:B------:R-:W2:Y:S02]  /*9ab0*/  @!P0 SYNCS.PHASECHK.TRANS64 P0, [R0+URZ], R3 ;  /* 0x00000003000085a7 */ /* 0x000ea400080010ff */
[----:B--2---:R-:W-:Y:S05]  /*9ac0*/  @!P0 BRA `(.L_x_190) ;  /* 0xfffffffc00f08947 */ /* 0x004fea000383ffff */
[----:B------:R-:W-:Y:S05]  /*9ad0*/  BRA `(.L_x_191) ;  /* 0xffffff90008c7947 */ /* 0x000fea000383ffff */
.L_x_52:
[----:B---3--:R-:W-:-:S07]  /*9ae0*/  MOV R0, UR4 ;  /* 0x0000000400007c02 */ /* 0x008fce0008000f00 */
.L_x_192:
[----:B-1----:R1:W2:Y:S02]  /*9af0*/  SYNCS.PHASECHK.TRANS64.TRYWAIT P0, [R0+URZ], R3 ;  /* 0x00000003000075a7 */ /* 0x0022a400080011ff */
[----:B--2---:R-:W-:Y:S05]  /*9b00*/  @!P0 NANOSLEEP.SYNCS 0x989680 ;  /* 0x009896800000895d */ /* 0x004fea0003900000 */
[----:B------:R-:W2:Y:S02]  /*9b10*/  @!P0 SYNCS.PHASECHK.TRANS64 P0, [R0+URZ], R3 ;  /* 0x00000003000085a7 */ /* 0x000ea400080010ff */
[----:B--2---:R-:W-:Y:S05]  /*9b20*/  @!P0 BRA `(.L_x_192) ;  /* 0xfffffffc00f08947 */ /* 0x004fea000383ffff */
[----:B------:R-:W-:Y:S05]  /*9b30*/  BRA `(.L_x_193) ;  /* 0xffffff9000987947 */ /* 0x000fea000383ffff */
.L_x_53:
[----:B---3--:R-:W-:-:S07]  /*9b40*/  MOV R0, UR4 ;  /* 0x0000000400007c02 */ /* 0x008fce0008000f00 */
.L_x_194:
[----:B-1----:R1:W2:Y:S02]  /*9b50*/  SYNCS.PHASECHK.TRANS64.TRYWAIT P0, [R0+URZ], R3 ;  /* 0x00000003000075a7 */ /* 0x0022a400080011ff */
[----:B--2---:R-:W-:Y:S05]  /*9b60*/  @!P0 NANOSLEEP.SYNCS 0x989680 ;  /* 0x009896800000895d */ /* 0x004fea0003900000 */
[----:B------:R-:W2:Y:S02]  /*9b70*/  @!P0 SYNCS.PHASECHK.TRANS64 P0, [R0+URZ], R3 ;  /* 0x00000003000085a7 */ /* 0x000ea400080010ff */
[----:B--2---:R-:W-:Y:S05]  /*9b80*/  @!P0 BRA `(.L_x_194) ;  /* 0xfffffffc00f08947 */ /* 0x004fea000383ffff */
[----:B------:R-:W-:Y:S05]  /*9b90*/  BRA `(.L_x_195) ;  /* 0xffffff9000a47947 */ /* 0x000fea000383ffff */
.L_x_54:
[----:B---3--:R-:W-:-:S07]  /*9ba0*/  MOV R0, UR4 ;  /* 0x0000000400007c02 */ /* 0x008fce0008000f00 */
.L_x_196:
[----:B-1----:R1:W2:Y:S02]  /*9bb0*/  SYNCS.PHASECHK.TRANS64.TRYWAIT P0, [R0+URZ], R3 ;  /* 0x00000003000075a7 */ /* 0x0022a400080011ff */
[----:B--2---:R-:W-:Y:S05]  /*9bc0*/  @!P0 NANOSLEEP.SYNCS 0x989680 ;  /* 0x009896800000895d */ /* 0x004fea0003900000 */
[----:B------:R-:W2:Y:S02]  /*9bd0*/  @!P0 SYNCS.PHASECHK.TRANS64 P0, [R0+URZ], R3 ;  /* 0x00000003000085a7 */ /* 0x000ea400080010ff */
[----:B--2---:R-:W-:Y:S05]  /*9be0*/  @!P0 BRA `(.L_x_196) ;  /* 0xfffffffc00f08947 */ /* 0x004fea000383ffff */
[----:B------:R-:W-:Y:S05]  /*9bf0*/  BRA `(.L_x_197) ;  /* 0xffffff9000b07947 */ /* 0x000fea000383ffff */
.L_x_55:
[----:B---3--:R-:W-:-:S07]  /*9c00*/  MOV R0, UR4 ;  /* 0x0000000400007c02 */ /* 0x008fce0008000f00 */
.L_x_198:
[----:B-1----:R1:W2:Y:S02]  /*9c10*/  SYNCS.PHASECHK.TRANS64.TRYWAIT P0, [R0+URZ], R3 ;  /* 0x00000003000075a7 */ /* 0x0022a400080011ff */
[----:B--2---:R-:W-:Y:S05]  /*9c20*/  @!P0 NANOSLEEP.SYNCS 0x989680 ;  /* 0x009896800000895d */ /* 0x004fea0003900000 */
[----:B------:R-:W2:Y:S02]  /*9c30*/  @!P0 SYNCS.PHASECHK.TRANS64 P0, [R0+URZ], R3 ;  /* 0x00000003000085a7 */ /* 0x000ea400080010ff */
[----:B--2---:R-:W-:Y:S05]  /*9c40*/  @!P0 BRA `(.L_x_198) ;  /* 0xfffffffc00f08947 */ /* 0x004fea000383ffff */
[----:B------:R-:W-:Y:S05]  /*9c50*/  BRA `(.L_x_199) ;  /* 0xffffff9000bc7947 */ /* 0x000fea000383ffff */
.L_x_56:
[----:B---3--:R-:W-:-:S07]  /*9c60*/  MOV R0, UR4 ;  /* 0x0000000400007c02 */ /* 0x008fce0008000f00 */
.L_x_200:
[----:B-1----:R1:W2:Y:S02]  /*9c70*/  SYNCS.PHASECHK.TRANS64.TRYWAIT P0, [R0+URZ], R3 ;  /* 0x00000003000075a7 */ /* 0x0022a400080011ff */
[----:B--2---:R-:W-:Y:S05]  /*9c80*/  @!P0 NANOSLEEP.SYNCS 0x989680 ;  /* 0x009896800000895d */ /* 0x004fea0003900000 */
[----:B------:R-:W2:Y:S02]  /*9c90*/  @!P0 SYNCS.PHASECHK.TRANS64 P0, [R0+URZ], R3 ;  /* 0x00000003000085a7 */ /* 0x000ea400080010ff */
[----:B--2---:R-:W-:Y:S05]  /*9ca0*/  @!P0 BRA `(.L_x_200) ;  /* 0xfffffffc00f08947 */ /* 0x004fea000383ffff */
[----:B------:R-:W-:Y:S05]  /*9cb0*/  BRA `(.L_x_201) ;  /* 0xffffff9000c87947 */ /* 0x000fea000383ffff */
.L_x_57:
[----:B---3--:R-:W-:-:S07]  /*9cc0*/  MOV R0, UR4 ;  /* 0x0000000400007c02 */ /* 0x008fce0008000f00 */
.L_x_202:
[----:B-1----:R1:W2:Y:S02]  /*9cd0*/  SYNCS.PHASECHK.TRANS64.TRYWAIT P0, [R0+URZ], R3 ;  /* 0x00000003000075a7 */ /* 0x0022a400080011ff */
[----:B--2---:R-:W-:Y:S05]  /*9ce0*/  @!P0 NANOSLEEP.SYNCS 0x989680 ;  /* 0x009896800000895d */ /* 0x004fea0003900000 */
[----:B------:R-:W2:Y:S02]  /*9cf0*/  @!P0 SYNCS.PHASECHK.TRANS64 P0, [R0+URZ], R3 ;  /* 0x00000003000085a7 */ /* 0x000ea400080010ff */
[----:B--2---:R-:W-:Y:S05]  /*9d00*/  @!P0 BRA `(.L_x_202) ;  /* 0xfffffffc00f08947 */ /* 0x004fea000383ffff */
[----:B------:R-:W-:Y:S05]  /*9d10*/  BRA `(.L_x_203) ;  /* 0xffffff9000d47947 */ /* 0x000fea000383ffff */
.L_x_58:
[----:B---3--:R-:W-:-:S07]  /*9d20*/  MOV R0, UR4 ;  /* 0x0000000400007c02 */ /* 0x008fce0008000f00 */
.L_x_204:
[----:B-1----:R1:W2:Y:S02]  /*9d30*/  SYNCS.PHASECHK.TRANS64.TRYWAIT P0, [R0+URZ], R3 ;  /* 0x00000003000075a7 */ /* 0x0022a400080011ff */
[----:B--2---:R-:W-:Y:S05]  /*9d40*/  @!P0 NANOSLEEP.SYNCS 0x989680 ;  /* 0x009896800000895d */ /* 0x004fea0003900000 */
[----:B------:R-:W2:Y:S02]  /*9d50*/  @!P0 SYNCS.PHASECHK.TRANS64 P0, [R0+URZ], R3 ;  /* 0x00000003000085a7 */ /* 0x000ea400080010ff */
[----:B--2---:R-:W-:Y:S05]  /*9d60*/  @!P0 BRA `(.L_x_204) ;  /* 0xfffffffc00f08947 */ /* 0x004fea000383ffff */
[----:B------:R-:W-:Y:S05]  /*9d70*/  BRA `(.L_x_205) ;  /* 0xffffff9000e07947 */ /* 0x000fea000383ffff */
.L_x_59:
[----:B---3--:R-:W-:-:S07]  /*9d80*/  MOV R0, UR4 ;  /* 0x0000000400007c02 */ /* 0x008fce0008000f00 */
.L_x_206:
[----:B-1----:R1:W2:Y:S02]  /*9d90*/  SYNCS.PHASECHK.TRANS64.TRYWAIT P0, [R0+URZ], R3 ;  /* 0x00000003000075a7 */ /* 0x0022a400080011ff */
[----:B--2---:R-:W-:Y:S05]  /*9da0*/  @!P0 NANOSLEEP.SYNCS 0x989680 ;  /* 0x009896800000895d */ /* 0x004fea0003900000 */
[----:B------:R-:W2:Y:S02]  /*9db0*/  @!P0 SYNCS.PHASECHK.TRANS64 P0, [R0+URZ], R3 ;  /* 0x00000003000085a7 */ /* 0x000ea400080010ff */
[----:B--2---:R-:W-:Y:S05]  /*9dc0*/  @!P0 BRA `(.L_x_206) ;  /* 0xfffffffc00f08947 */ /* 0x004fea000383ffff */
[----:B------:R-:W-:Y:S05]  /*9dd0*/  BRA `(.L_x_207) ;  /* 0xffffff9000ec7947 */ /* 0x000fea000383ffff */
.L_x_60:
[----:B---3--:R-:W-:-:S07]  /*9de0*/  MOV R0, UR4 ;  /* 0x0000000400007c02 */ /* 0x008fce0008000f00 */
.L_x_208:
[----:B-1----:R1:W2:Y:S02]  /*9df0*/  SYNCS.PHASECHK.TRANS64.TRYWAIT P0, [R0+URZ], R3 ;  /* 0x00000003000075a7 */ /* 0x0022a400080011ff */
[----:B--2---:R-:W-:Y:S05]  /*9e00*/  @!P0 NANOSLEEP.SYNCS 0x989680 ;  /* 0x009896800000895d */ /* 0x004fea0003900000 */
[----:B------:R-:W2:Y:S02]  /*9e10*/  @!P0 SYNCS.PHASECHK.TRANS64 P0, [R0+URZ], R3 ;  /* 0x00000003000085a7 */ /* 0x000ea400080010ff */
[----:B--2---:R-:W-:Y:S05]  /*9e20*/  @!P0 BRA `(.L_x_208) ;  /* 0xfffffffc00f08947 */ /* 0x004fea000383ffff */
[----:B------:R-:W-:Y:S05]  /*9e30*/  BRA `(.L_x_209) ;  /* 0xffffff9000f87947 */ /* 0x000fea000383ffff */
.L_x_61:
[----:B---3--:R-:W-:-:S07]  /*9e40*/  MOV R0, UR4 ;  /* 0x0000000400007c02 */ /* 0x008fce0008000f00 */
.L_x_210:
[----:B-1----:R1:W2:Y:S02]  /*9e50*/  SYNCS.PHASECHK.TRANS64.TRYWAIT P0, [R0+URZ], R3 ;  /* 0x00000003000075a7 */ /* 0x0022a400080011ff */
[----:B--2---:R-:W-:Y:S05]  /*9e60*/  @!P0 NANOSLEEP.SYNCS 0x989680 ;  /* 0x009896800000895d */ /* 0x004fea0003900000 */
[----:B------:R-:W2:Y:S02]  /*9e70*/  @!P0 SYNCS.PHASECHK.TRANS64 P0, [R0+URZ], R3 ;  /* 0x00000003000085a7 */ /* 0x000ea400080010ff */
[----:B--2---:R-:W-:Y:S05]  /*9e80*/  @!P0 BRA `(.L_x_210) ;  /* 0xfffffffc00f08947 */ /* 0x004fea000383ffff */
[----:B------:R-:W-:Y:S05]  /*9e90*/  BRA `(.L_x_211) ;  /* 0xffffff9400047947 */ /* 0x000fea000383ffff */
.L_x_62:
[----:B---3--:R-:W-:-:S07]  /*9ea0*/  MOV R0, UR4 ;  /* 0x0000000400007c02 */ /* 0x008fce0008000f00 */
.L_x_212:
[----:B-1----:R1:W2:Y:S02]  /*9eb0*/  SYNCS.PHASECHK.TRANS64.TRYWAIT P0, [R0+URZ], R3 ;  /* 0x00000003000075a7 */ /* 0x0022a400080011ff */
[----:B--2---:R-:W-:Y:S05]  /*9ec0*/  @!P0 NANOSLEEP.SYNCS 0x989680 ;  /* 0x009896800000895d */ /* 0x004fea0003900000 */
[----:B------:R-:W2:Y:S02]  /*9ed0*/  @!P0 SYNCS.PHASECHK.TRANS64 P0, [R0+URZ], R3 ;  /* 0x00000003000085a7 */ /* 0x000ea400080010ff */
[----:B--2---:R-:W-:Y:S05]  /*9ee0*/  @!P0 BRA `(.L_x_212) ;  /* 0xfffffffc00f08947 */ /* 0x004fea000383ffff */
[----:B------:R-:W-:Y:S05]  /*9ef0*/  BRA `(.L_x_213) ;  /* 0xffffff9400107947 */ /* 0x000fea000383ffff */
.L_x_63:
[----:B---3--:R-:W-:-:S07]  /*9f00*/  MOV R0, UR4 ;  /* 0x0000000400007c02 */ /* 0x008fce0008000f00 */
.L_x_214:
[----:B-1----:R1:W2:Y:S02]  /*9f10*/  SYNCS.PHASECHK.TRANS64.TRYWAIT P0, [R0+URZ], R3 ;  /* 0x00000003000075a7 */ /* 0x0022a400080011ff */
[----:B--2---:R-:W-:Y:S05]  /*9f20*/  @!P0 NANOSLEEP.SYNCS 0x989680 ;  /* 0x009896800000895d */ /* 0x004fea0003900000 */
[----:B------:R-:W2:Y:S02]  /*9f30*/  @!P0 SYNCS.PHASECHK.TRANS64 P0, [R0+URZ], R3 ;  /* 0x00000003000085a7 */ /* 0x000ea400080010ff */
[----:B--2---:R-:W-:Y:S05]  /*9f40*/  @!P0 BRA `(.L_x_214) ;  /* 0xfffffffc00f08947 */ /* 0x004fea000383ffff */
[----:B------:R-:W-:Y:S05]  /*9f50*/  BRA `(.L_x_215) ;  /* 0xffffff94001c7947 */ /* 0x000fea000383ffff */
.L_x_64:
[----:B---3--:R-:W-:-:S07]  /*9f60*/  MOV R0, UR4 ;  /* 0x0000000400007c02 */ /* 0x008fce0008000f00 */
.L_x_216:
[----:B-1----:R1:W2:Y:S02]  /*9f70*/  SYNCS.PHASECHK.TRANS64.TRYWAIT P0, [R0+URZ], R3 ;  /* 0x00000003000075a7 */ /* 0x0022a400080011ff */
[----:B--2---:R-:W-:Y:S05]  /*9f80*/  @!P0 NANOSLEEP.SYNCS 0x989680 ;  /* 0x009896800000895d */ /* 0x004fea0003900000 */
[----:B------:R-:W2:Y:S02]  /*9f90*/  @!P0 SYNCS.PHASECHK.TRANS64 P0, [R0+URZ], R3 ;  /* 0x00000003000085a7 */ /* 0x000ea400080010ff */
[----:B--2---:R-:W-:Y:S05]  /*9fa0*/  @!P0 BRA `(.L_x_216) ;  /* 0xfffffffc00f08947 */ /* 0x004fea000383ffff */
[----:B------:R-:W-:Y:S05]  /*9fb0*/  BRA `(.L_x_217) ;  /* 0xffffff9400287947 */ /* 0x000fea000383ffff */
.L_x_65:
[----:B---3--:R-:W-:-:S07]  /*9fc0*/  MOV R0, UR4 ;  /* 0x0000000400007c02 */ /* 0x008fce0008000f00 */
.L_x_218:
[----:B-1----:R1:W2:Y:S02]  /*9fd0*/  SYNCS.PHASECHK.TRANS64.TRYWAIT P0, [R0+URZ], R3 ;  /* 0x00000003000075a7 */ /* 0x0022a400080011ff */
[----:B--2---:R-:W-:Y:S05]  /*9fe0*/  @!P0 NANOSLEEP.SYNCS 0x989680 ;  /* 0x009896800000895d */ /* 0x004fea0003900000 */
[----:B------:R-:W2:Y:S02]  /*9ff0*/  @!P0 SYNCS.PHASECHK.TRANS64 P0, [R0+URZ], R3 ;  /* 0x00000003000085a7 */ /* 0x000ea400080010ff */
[----:B--2---:R-:W-:Y:S05]  /*a000*/  @!P0 BRA `(.L_x_218) ;  /* 0xfffffffc00f08947 */ /* 0x004fea000383ffff */
[----:B------:R-:W-:Y:S05]  /*a010*/  BRA `(.L_x_219) ;  /* 0xffffff9400347947 */ /* 0x000fea000383ffff */
.L_x_66:
[----:B---3--:R-:W-:-:S07]  /*a020*/  MOV R0, UR4 ;  /* 0x0000000400007c02 */ /* 0x008fce0008000f00 */
.L_x_220:
[----:B-1----:R1:W2:Y:S02]  /*a030*/  SYNCS.PHASECHK.TRANS64.TRYWAIT P0, [R0+URZ], R3 ;  /* 0x00000003000075a7 */ /* 0x0022a400080011ff */
[----:B--2---:R-:W-:Y:S05]  /*a040*/  @!P0 NANOSLEEP.SYNCS 0x989680 ;  /* 0x009896800000895d */ /* 0x004fea0003900000 */
[----:B------:R-:W2:Y:S02]  /*a050*/  @!P0 SYNCS.PHASECHK.TRANS64 P0, [R0+URZ], R3 ;  /* 0x00000003000085a7 */ /* 0x000ea400080010ff */
[----:B--2---:R-:W-:Y:S05]  /*a060*/  @!P0 BRA `(.L_x_220) ;  /* 0xfffffffc00f08947 */ /* 0x004fea000383ffff */
[----:B------:R-:W-:Y:S05]  /*a070*/  BRA `(.L_x_221) ;  /* 0xffffff9400407947 */ /* 0x000fea000383ffff */
.L_x_67:
[----:B---3--:R-:W-:-:S07]  /*a080*/  MOV R0, UR4 ;  /* 0x0000000400007c02 */ /* 0x008fce0008000f00 */
.L_x_222:
[----:B-1----:R1:W2:Y:S02]  /*a090*/  SYNCS.PHASECHK.TRANS64.TRYWAIT P0, [R0+URZ], R3 ;  /* 0x00000003000075a7 */ /* 0x0022a400080011ff */
[----:B--2---:R-:W-:Y:S05]  /*a0a0*/  @!P0 NANOSLEEP.SYNCS 0x989680 ;  /* 0x009896800000895d */ /* 0x004fea0003900000 */
[----:B------:R-:W2:Y:S02]  /*a0b0*/  @!P0 SYNCS.PHASECHK.TRANS64 P0, [R0+URZ], R3 ;  /* 0x00000003000085a7 */ /* 0x000ea400080010ff */
[----:B--2---:R-:W-:Y:S05]  /*a0c0*/  @!P0 BRA `(.L_x_222) ;  /* 0xfffffffc00f08947 */ /* 0x004fea000383ffff */
[----:B------:R-:W-:Y:S05]  /*a0d0*/  BRA `(.L_x_223) ;  /* 0xffffff94004c7947 */ /* 0x000fea000383ffff */
.L_x_68:
[----:B---3--:R-:W-:-:S07]  /*a0e0*/  MOV R0, UR4 ;  /* 0x0000000400007c02 */ /* 0x008fce0008000f00 */
.L_x_224:
[----:B-1----:R1:W2:Y:S02]  /*a0f0*/  SYNCS.PHASECHK.TRANS64.TRYWAIT P0, [R0+URZ], R3 ;  /* 0x00000003000075a7 */ /* 0x0022a400080011ff */
[----:B--2---:R-:W-:Y:S05]  /*a100*/  @!P0 NANOSLEEP.SYNCS 0x989680 ;  /* 0x009896800000895d */ /* 0x004fea0003900000 */
[----:B------:R-:W2:Y:S02]  /*a110*/  @!P0 SYNCS.PHASECHK.TRANS64 P0, [R0+URZ], R3 ;  /* 0x00000003000085a7 */ /* 0x000ea400080010ff */
[----:B--2---:R-:W-:Y:S05]  /*a120*/  @!P0 BRA `(.L_x_224) ;  /* 0xfffffffc00f08947 */ /* 0x004fea000383ffff */
[----:B------:R-:W-:Y:S05]  /*a130*/  BRA `(.L_x_225) ;  /* 0xffffff9400587947 */ /* 0x000fea000383ffff */
.L_x_71:
[----:B-1----:R1:W2:Y:S02]  /*a140*/  SYNCS.PHASECHK.TRANS64.TRYWAIT P0, [R0+URZ+0x250], R5 ;  /* 0x00025005000075a7 */ /* 0x0022a400080011ff */
[----:B--2---:R-:W-:Y:S05]  /*a150*/  @!P0 NANOSLEEP.SYNCS 0x989680 ;  /* 0x009896800000895d */ /* 0x004fea0003900000 */
[----:B------:R-:W2:Y:S02]  /*a160*/  @!P0 SYNCS.PHASECHK.TRANS64 P0, [R0+URZ+0x250], R5 ;  /* 0x00025005000085a7 */ /* 0x000ea400080010ff */
[----:B--2---:R-:W-:Y:S05]  /*a170*/  @!P0 BRA `(.L_x_71) ;  /* 0xfffffffc00f08947 */ /* 0x004fea000383ffff */
[----:B------:R-:W-:Y:S05]  /*a180*/  BRA `(.L_x_226) ;  /* 0xffffff9400b87947 */ /* 0x000fea000383ffff */
.L_x_72:
[----:B------:R-:W-:-:S07]  /*a190*/  MOV R0, UR5 ;  /* 0x0000000500007c02 */ /* 0x000fce0008000f00 */
.L_x_227:
[----:B-1----:R1:W2:Y:S02]  /*a1a0*/  SYNCS.PHASECHK.TRANS64.TRYWAIT P0, [R0+URZ+0x200], R7 ;  /* 0x00020007000075a7 */ /* 0x0022a400080011ff */
[----:B--2---:R-:W-:Y:S05]  /*a1b0*/  @!P0 NANOSLEEP.SYNCS 0x989680 ;  /* 0x009896800000895d */ /* 0x004fea0003900000 */
[----:B------:R-:W2:Y:S02]  /*a1c0*/  @!P0 SYNCS.PHASECHK.TRANS64 P0, [R0+URZ+0x200], R7 ;  /* 0x00020007000085a7 */ /* 0x000ea400080010ff */
[----:B--2---:R-:W-:Y:S05]  /*a1d0*/  @!P0 BRA `(.L_x_227) ;  /* 0xfffffffc00f08947 */ /* 0x004fea000383ffff */
[----:B------:R-:W-:Y:S05]  /*a1e0*/  BRA `(.L_x_228) ;  /* 0xffffff9400c87947 */ /* 0x000fea000383ffff */
.L_x_73:
[----:B-1----:R1:W2:Y:S02]  /*a1f0*/  SYNCS.PHASECHK.TRANS64.TRYWAIT P1, [R0+URZ+0x1f0], R5 ;  /* 0x0001f005000075a7 */ /* 0x0022a400080211ff */
[----:B--2---:R-:W-:Y:S05]  /*a200*/  @!P1 NANOSLEEP.SYNCS 0x989680 ;  /* 0x009896800000995d */ /* 0x004fea0003900000 */
[----:B------:R-:W2:Y:S02]  /*a210*/  @!P1 SYNCS.PHASECHK.TRANS64 P1, [R0+URZ+0x1f0], R5 ;  /* 0x0001f005000095a7 */ /* 0x000ea400080210ff */
[----:B--2---:R-:W-:Y:S05]  /*a220*/  @!P1 BRA `(.L_x_73) ;  /* 0xfffffffc00f09947 */ /* 0x004fea000383ffff */
[----:B------:R-:W-:Y:S05]  /*a230*/  BRA `(.L_x_229) ;  /* 0xffffff9400f87947 */ /* 0x000fea000383ffff */
.L_x_76:
[----:B------:R-:W-:-:S07]  /*a240*/  MOV R0, UR5 ;  /* 0x0000000500007c02 */ /* 0x000fce0008000f00 */
.L_x_230:
[----:B-1----:R1:W2:Y:S02]  /*a250*/  SYNCS.PHASECHK.TRANS64.TRYWAIT P0, [R0+URZ+0x200], R3 ;  /* 0x00020003000075a7 */ /* 0x0022a400080011ff */
[----:B--2---:R-:W-:Y:S05]  /*a260*/  @!P0 NANOSLEEP.SYNCS 0x989680 ;  /* 0x009896800000895d */ /* 0x004fea0003900000 */
[----:B------:R-:W2:Y:S02]  /*a270*/  @!P0 SYNCS.PHASECHK.TRANS64 P0, [R0+URZ+0x200], R3 ;  /* 0x00020003000085a7 */ /* 0x000ea400080010ff */
[----:B--2---:R-:W-:Y:S05]  /*a280*/  @!P0 BRA `(.L_x_230) ;  /* 0xfffffffc00f08947 */ /* 0x004fea000383ffff */
[----:B------:R-:W-:Y:S05]  /*a290*/  BRA `(.L_x_75) ;  /* 0xffffff98004c7947 */ /* 0x000fea000383ffff */
.L_x_85:
[----:B-1----:R-:W-:-:S04]  /*a2a0*/  MOV R4, UR6 ;  /* 0x0000000600047c02 */ /* 0x002fc80008000f00 */
[----:B------:R1:W2:Y:S03]  /*a2b0*/  SYNCS.PHASECHK.TRANS64.TRYWAIT P0, [R4+URZ+0x8], R5 ;  /* 0x00000805040075a7 */ /* 0x0002a600080011ff */
[----:B--2---:R-:W-:Y:S05]  /*a2c0*/  @!P0 NANOSLEEP.SYNCS 0x989680 ;  /* 0x009896800000895d */ /* 0x004fea0003900000 */
[----:B------:R-:W2:Y:S02]  /*a2d0*/  @!P0 SYNCS.PHASECHK.TRANS64 P0, [R4+URZ+0x8], R5 ;  /* 0x00000805040085a7 */ /* 0x000ea400080010ff */
[----:B--2---:R-:W-:Y:S05]  /*a2e0*/  @!P0 BRA `(.L_x_85) ;  /* 0xfffffffc00ec8947 */ /* 0x004fea000383ffff */
[----:B------:R-:W-:Y:S05]  /*a2f0*/  BRA `(.L_x_84) ;  /* 0xffffff9c00007947 */ /* 0x000fea000383ffff */
.L_x_87:
[----:B------:R-:W-:Y:S01]  /*a300*/  BSSY B0, `(.L_x_231) ;  /* 0x0000006000007945 */ /* 0x000fe20003800000 */
[----:B------:R-:W-:-:S07]  /*a310*/  MOV R15, 0xffffffff ;  /* 0xffffffff000f7802 */ /* 0x000fce0000000f00 */
[----:B-1---5:R-:W-:Y:S05]  /*a320*/  WARPSYNC.COLLECTIVE R15, `(.L_x_232) ;  /* 0x000000000f0c7348 */ /* 0x022fea0003c00000 */
[----:B------:R-:W-:Y:S02]  /*a330*/  ELECT P6, UR79, PT ;  /* 0x00000000004f782f */ /* 0x000fe400038c0000 */
[----:B------:R-:W-:Y:S01]  /*a340*/  MOV R14, UR79 ;  /* 0x0000004f000e7c02 */ /* 0x000fe20008000f00 */
[----:B-1---5:R-:W-:Y:S10]  /*a350*/  ENDCOLLECTIVE ;  /* 0x000000000000791b */ /* 0x022ff40003800000 */
.L_x_232:
[----:B------:R-:W-:Y:S05]  /*a360*/  BSYNC B0 ;  /* 0x0000000000007941 */ /* 0x000fea0003800000 */
.L_x_231:
[----:B------:R-:W-:Y:S05]  /*a370*/  BRA `(.L_x_233) ;  /* 0xffffff9c00307947 */ /* 0x000fea000383ffff */
.L_x_89:
[----:B-1----:R-:W-:-:S04]  /*a380*/  MOV R2, UR6 ;  /* 0x0000000600027c02 */ /* 0x002fc80008000f00 */
[----:B------:R1:W2:Y:S03]  /*a390*/  SYNCS.PHASECHK.TRANS64.TRYWAIT P0, [R2+URZ+0x8], R3 ;  /* 0x00000803020075a7 */ /* 0x0002a600080011ff */
[----:B--2---:R-:W-:Y:S05]  /*a3a0*/  @!P0 NANOSLEEP.SYNCS 0x989680 ;  /* 0x009896800000895d */ /* 0x004fea0003900000 */
[----:B------:R-:W2:Y:S02]  /*a3b0*/  @!P0 SYNCS.PHASECHK.TRANS64 P0, [R2+URZ+0x8], R3 ;  /* 0x00000803020085a7 */ /* 0x000ea400080010ff */
[----:B--2---:R-:W-:Y:S05]  /*a3c0*/  @!P0 BRA `(.L_x_89) ;  /* 0xfffffffc00ec8947 */ /* 0x004fea000383ffff */
[----:B------:R-:W-:Y:S05]  /*a3d0*/  BRA `(.L_x_88) ;  /* 0xffffff9c00347947 */ /* 0x000fea000383ffff */
.L_x_90:
[----:B-1----:R1:W2:Y:S02]  /*a3e0*/  SYNCS.PHASECHK.TRANS64.TRYWAIT P0, [R0+URZ+0x1f0], R5 ;  /* 0x0001f005000075a7 */ /* 0x0022a400080011ff */
[----:B--2---:R-:W-:Y:S05]  /*a3f0*/  @!P0 NANOSLEEP.SYNCS 0x989680 ;  /* 0x009896800000895d */ /* 0x004fea0003900000 */
[----:B------:R-:W2:Y:S02]  /*a400*/  @!P0 SYNCS.PHASECHK.TRANS64 P0, [R0+URZ+0x1f0], R5 ;  /* 0x0001f005000085a7 */ /* 0x000ea400080010ff */
[----:B--2---:R-:W-:Y:S05]  /*a410*/  @!P0 BRA `(.L_x_90) ;  /* 0xfffffffc00f08947 */ /* 0x004fea000383ffff */
[----:B------:R-:W-:Y:S05]  /*a420*/  BRA `(.L_x_234) ;  /* 0xffffffa000107947 */ /* 0x000fea000383ffff */
.L_x_92:
[----:B------:R-:W-:-:S07]  /*a430*/  MOV R0, UR10 ;  /* 0x0000000a00007c02 */ /* 0x000fce0008000f00 */
.L_x_235:
[----:B-1----:R1:W2:Y:S02]  /*a440*/  SYNCS.PHASECHK.TRANS64.TRYWAIT P0, [R0+URZ+0x230], R5 ;  /* 0x00023005000075a7 */ /* 0x0022a400080011ff */
[----:B--2---:R-:W-:Y:S05]  /*a450*/  @!P0 NANOSLEEP.SYNCS 0x989680 ;  /* 0x009896800000895d */ /* 0x004fea0003900000 */
[----:B------:R-:W2:Y:S02]  /*a460*/  @!P0 SYNCS.PHASECHK.TRANS64 P0, [R0+URZ+0x230], R5 ;  /* 0x00023005000085a7 */ /* 0x000ea400080010ff */
[----:B--2---:R-:W-:Y:S05]  /*a470*/  @!P0 BRA `(.L_x_235) ;  /* 0xfffffffc00f08947 */ /* 0x004fea000383ffff */
[----:B------:R-:W-:Y:S05]  /*a480*/  BRA `(.L_x_236) ;  /* 0xffffffa0005c7947 */ /* 0x000fea000383ffff */
.L_x_95:
[----:B------:R-:W-:Y:S07]  /*a490*/  MOV R0, UR9 ;  /* 0x0000000900007c02 */ /* 0x000fee0008000f00 */
.L_x_237:
[----:B-1----:R1:W2:Y:S02]  /*a4a0*/  SYNCS.PHASECHK.TRANS64.TRYWAIT P0, [R0+URZ], R5 ;  /* 0x00000005000075a7 */ /* 0x0022a400080011ff */
[----:B--2---:R-:W-:Y:S05]  /*a4b0*/  @!P0 NANOSLEEP.SYNCS 0x989680 ;  /* 0x009896800000895d */ /* 0x004fea0003900000 */
[----:B------:R-:W2:Y:S02]  /*a4c0*/  @!P0 SYNCS.PHASECHK.TRANS64 P0, [R0+URZ], R5 ;  /* 0x00000005000085a7 */ /* 0x000ea400080010ff */
[----:B--2---:R-:W-:Y:S05]  /*a4d0*/  @!P0 BRA `(.L_x_237) ;  /* 0xfffffffc00f08947 */ /* 0x004fea000383ffff */
[----:B------:R-:W-:Y:S05]  /*a4e0*/  BRA `(.L_x_94) ;  /* 0xffffffa000707947 */ /* 0x000fea000383ffff */
.L_x_99:
[----:B-1----:R-:W-:-:S07]  /*a4f0*/  MOV R0, UR7 ;  /* 0x0000000700007c02 */ /* 0x002fce0008000f00 */
.L_x_238:
[----:B-1----:R1:W2:Y:S02]  /*a500*/  SYNCS.PHASECHK.TRANS64.TRYWAIT P0, [R0+URZ], R3 ;  /* 0x00000003000075a7 */ /* 0x0022a400080011ff */
[----:B--2---:R-:W-:Y:S05]  /*a510*/  @!P0 NANOSLEEP.SYNCS 0x989680 ;  /* 0x009896800000895d */ /* 0x004fea0003900000 */
[----:B------:R-:W2:Y:S02]  /*a520*/  @!P0 SYNCS.PHASECHK.TRANS64 P0, [R0+URZ], R3 ;  /* 0x00000003000085a7 */ /* 0x000ea400080010ff */
[----:B--2---:R-:W-:Y:S05]  /*a530*/  @!P0 BRA `(.L_x_238) ;  /* 0xfffffffc00f08947 */ /* 0x004fea000383ffff */
[----:B------:R-:W-:Y:S05]  /*a540*/  BRA `(.L_x_239) ;  /* 0xffffffa4003c7947 */ /* 0x000fea000383ffff */
.L_x_100:
[----:B------:R-:W-:-:S07]  /*a550*/  MOV R0, UR7 ;  /* 0x0000000700007c02 */ /* 0x000fce0008000f00 */
.L_x_240:
[----:B-1----:R1:W2:Y:S02]  /*a560*/  SYNCS.PHASECHK.TRANS64.TRYWAIT P0, [R0+URZ], R3 ;  /* 0x00000003000075a7 */ /* 0x0022a400080011ff */
[----:B--2---:R-:W-:Y:S05]  /*a570*/  @!P0 NANOSLEEP.SYNCS 0x989680 ;  /* 0x009896800000895d */ /* 0x004fea0003900000 */
[----:B------:R-:W2:Y:S02]  /*a580*/  @!P0 SYNCS.PHASECHK.TRANS64 P0, [R0+URZ], R3 ;  /* 0x00000003000085a7 */ /* 0x000ea400080010ff */
[----:B--2---:R-:W-:Y:S05]  /*a590*/  @!P0 BRA `(.L_x_240) ;  /* 0xfffffffc00f08947 */ /* 0x004fea000383ffff */
[----:B------:R-:W-:Y:S05]  /*a5a0*/  BRA `(.L_x_241) ;  /* 0xffffffa400487947 */ /* 0x000fea000383ffff */
.L_x_101:
[----:B------:R-:W-:-:S07]  /*a5b0*/  MOV R0, UR7 ;  /* 0x0000000700007c02 */ /* 0x000fce0008000f00 */
.L_x_242:
[----:B-1----:R1:W2:Y:S02]  /*a5c0*/  SYNCS.PHASECHK.TRANS64.TRYWAIT P0, [R0+URZ], R3 ;  /* 0x00000003000075a7 */ /* 0x0022a400080011ff */
[----:B--2---:R-:W-:Y:S05]  /*a5d0*/  @!P0 NANOSLEEP.SYNCS 0x989680 ;  /* 0x009896800000895d */ /* 0x004fea0003900000 */
[----:B------:R-:W2:Y:S02]  /*a5e0*/  @!P0 SYNCS.PHASECHK.TRANS64 P0, [R0+URZ], R3 ;  /* 0x00000003000085a7 */ /* 0x000ea400080010ff */
[----:B--2---:R-:W-:Y:S05]  /*a5f0*/  @!P0 BRA `(.L_x_242) ;  /* 0xfffffffc00f08947 */ /* 0x004fea000383ffff */
[----:B------:R-:W-:Y:S05]  /*a600*/  BRA `(.L_x_243) ;  /* 0xffffffa400547947 */ /* 0x000fea000383ffff */
.L_x_104:
[----:B------:R-:W-:-:S07]  /*a610*/  MOV R0, UR8 ;  /* 0x0000000800007c02 */ /* 0x000fce0008000f00 */
.L_x_244:
[----:B-1----:R1:W2:Y:S02]  /*a620*/  SYNCS.PHASECHK.TRANS64.TRYWAIT P1, [R0+URZ+0x270], R3 ;  /* 0x00027003000075a7 */ /* 0x0022a400080211ff */
[----:B--2---:R-:W-:Y:S05]  /*a630*/  @!P1 NANOSLEEP.SYNCS 0x989680 ;  /* 0x009896800000995d */ /* 0x004fea0003900000 */
[----:B------:R-:W2:Y:S02]  /*a640*/  @!P1 SYNCS.PHASECHK.TRANS64 P1, [R0+URZ+0x270], R3 ;  /* 0x00027003000095a7 */ /* 0x000ea400080210ff */
[----:B--2---:R-:W-:Y:S05]  /*a650*/  @!P1 BRA `(.L_x_244) ;  /* 0xfffffffc00f09947 */ /* 0x004fea000383ffff */
[----:B------:R-:W-:Y:S05]  /*a660*/  BRA `(.L_x_245) ;  /* 0xffffffa400a07947 */ /* 0x000fea000383ffff */
.L_x_109:
[----:B--2---:R2:W4:Y:S02]  /*a670*/  SYNCS.PHASECHK.TRANS64.TRYWAIT P0, [R0+URZ+0x1f0], R3 ;  /* 0x0001f003000075a7 */ /* 0x00452400080011ff */
[----:B----4-:R-:W-:Y:S05]  /*a680*/  @!P0 NANOSLEEP.SYNCS 0x989680 ;  /* 0x009896800000895d */ /* 0x010fea0003900000 */
[----:B------:R-:W4:Y:S02]  /*a690*/  @!P0 SYNCS.PHASECHK.TRANS64 P0, [R0+URZ+0x1f0], R3 ;  /* 0x0001f003000085a7 */ /* 0x000f2400080010ff */
[----:B----4-:R-:W-:Y:S05]  /*a6a0*/  @!P0 BRA `(.L_x_109) ;  /* 0xfffffffc00f08947 */ /* 0x010fea000383ffff */
[----:B------:R-:W-:Y:S05]  /*a6b0*/  BRA `(.L_x_246) ;  /* 0xffffffa800b47947 */ /* 0x000fea000383ffff */
.L_x_112:
[----:B------:R-:W-:Y:S07]  /*a6c0*/  MOV R0, UR7 ;  /* 0x0000000700007c02 */ /* 0x000fee0008000f00 */
.L_x_247:
[----:B--2---:R2:W4:Y:S02]  /*a6d0*/  SYNCS.PHASECHK.TRANS64.TRYWAIT P0, [R0+URZ+0x1e8], R3 ;  /* 0x0001e803000075a7 */ /* 0x00452400080011ff */
[----:B----4-:R-:W-:Y:S05]  /*a6e0*/  @!P0 NANOSLEEP.SYNCS 0x989680 ;  /* 0x009896800000895d */ /* 0x010fea0003900000 */
[----:B------:R-:W4:Y:S02]  /*a6f0*/  @!P0 SYNCS.PHASECHK.TRANS64 P0, [R0+URZ+0x1e8], R3 ;  /* 0x0001e803000085a7 */ /* 0x000f2400080010ff */
[----:B----4-:R-:W-:Y:S05]  /*a700*/  @!P0 BRA `(.L_x_247) ;  /* 0xfffffffc00f08947 */ /* 0x010fea000383ffff */
[----:B------:R-:W-:Y:S05]  /*a710*/  BRA `(.L_x_111) ;  /* 0xffffffac00947947 */ /* 0x000fea000383ffff */
.L_x_115:
[----:B------:R-:W-:Y:S07]  /*a720*/  MOV R3, UR7 ;  /* 0x0000000700037c02 */ /* 0x000fee0008000f00 */
.L_x_248:
[----:B-1----:R1:W2:Y:S02]  /*a730*/  SYNCS.PHASECHK.TRANS64.TRYWAIT P0, [R3+URZ+0x1c0], R12 ;  /* 0x0001c00c030075a7 */ /* 0x0022a400080011ff */
[----:B--2---:R-:W-:Y:S05]  /*a740*/  @!P0 NANOSLEEP.SYNCS 0x989680 ;  /* 0x009896800000895d */ /* 0x004fea0003900000 */
[----:B------:R-:W2:Y:S02]  /*a750*/  @!P0 SYNCS.PHASECHK.TRANS64 P0, [R3+URZ+0x1c0], R12 ;  /* 0x0001c00c030085a7 */ /* 0x000ea400080010ff */
[----:B--2---:R-:W-:Y:S05]  /*a760*/  @!P0 BRA `(.L_x_248) ;  /* 0xfffffffc00f08947 */ /* 0x004fea000383ffff */
[----:B------:R-:W-:Y:S05]  /*a770*/  BRA `(.L_x_249) ;  /* 0xffffffb0000c7947 */ /* 0x000fea000383ffff */
.L_x_116:
[----:B-1----:R-:W-:Y:S07]  /*a780*/  MOV R3, UR7 ;  /* 0x0000000700037c02 */ /* 0x002fee0008000f00 */
.L_x_250:
[----:B-1----:R1:W2:Y:S02]  /*a790*/  SYNCS.PHASECHK.TRANS64.TRYWAIT P0, [R3+URZ+0x1c8], R12 ;  /* 0x0001c80c030075a7 */ /* 0x0022a400080011ff */
[----:B--2---:R-:W-:Y:S05]  /*a7a0*/  @!P0 NANOSLEEP.SYNCS 0x989680 ;  /* 0x009896800000895d */ /* 0x004fea0003900000 */
[----:B------:R-:W2:Y:S02]  /*a7b0*/  @!P0 SYNCS.PHASECHK.TRANS64 P0, [R3+URZ+0x1c8], R12 ;  /* 0x0001c80c030085a7 */ /* 0x000ea400080010ff */
[----:B--2---:R-:W-:Y:S05]  /*a7c0*/  @!P0 BRA `(.L_x_250) ;  /* 0xfffffffc00f08947 */ /* 0x004fea000383ffff */
[----:B------:R-:W-:Y:S05]  /*a7d0*/  BRA `(.L_x_251) ;  /* 0xffffffb000687947 */ /* 0x000fea000383ffff */
.L_x_117:
[----:B-1----:R-:W-:Y:S07]  /*a7e0*/  MOV R3, UR7 ;  /* 0x0000000700037c02 */ /* 0x002fee0008000f00 */
.L_x_252:
[----:B-1----:R1:W2:Y:S02]  /*a7f0*/  SYNCS.PHASECHK.TRANS64.TRYWAIT P0, [R3+URZ+0x1d0], R12 ;  /* 0x0001d00c030075a7 */ /* 0x0022a400080011ff */
[----:B--2---:R-:W-:Y:S05]  /*a800*/  @!P0 NANOSLEEP.SYNCS 0x989680 ;  /* 0x009896800000895d */ /* 0x004fea0003900000 */
[----:B------:R-:W2:Y:S02]  /*a810*/  @!P0 SYNCS.PHASECHK.TRANS64 P0, [R3+URZ+0x1d0], R12 ;  /* 0x0001d00c030085a7 */ /* 0x000ea400080010ff */
[----:B--2---:R-:W-:Y:S05]  /*a820*/  @!P0 BRA `(.L_x_252) ;  /* 0xfffffffc00f08947 */ /* 0x004fea000383ffff */
[----:B------:R-:W-:Y:S05]  /*a830*/  BRA `(.L_x_253) ;  /* 0xffffffb000c47947 */ /* 0x000fea000383ffff */
.L_x_118:
[----:B------:R-:W-:Y:S07]  /*a840*/  MOV R3, UR7 ;  /* 0x0000000700037c02 */ /* 0x000fee0008000f00 */
.L_x_254:
[----:B-1----:R1:W2:Y:S02]  /*a850*/  SYNCS.PHASECHK.TRANS64.TRYWAIT P0, [R3+URZ+0x1d8], R12 ;  /* 0x0001d80c030075a7 */ /* 0x0022a400080011ff */
[----:B--2---:R-:W-:Y:S05]  /*a860*/  @!P0 NANOSLEEP.SYNCS 0x989680 ;  /* 0x009896800000895d */ /* 0x004fea0003900000 */
[----:B------:R-:W2:Y:S02]  /*a870*/  @!P0 SYNCS.PHASECHK.TRANS64 P0, [R3+URZ+0x1d8], R12 ;  /* 0x0001d80c030085a7 */ /* 0x000ea400080010ff */
[----:B--2---:R-:W-:Y:S05]  /*a880*/  @!P0 BRA `(.L_x_254) ;  /* 0xfffffffc00f08947 */ /* 0x004fea000383ffff */
[----:B------:R-:W-:Y:S05]  /*a890*/  BRA `(.L_x_255) ;  /* 0xffffffb400647947 */ /* 0x000fea000383ffff */
.L_x_120:
[----:B------:R-:W-:-:S07]  /*a8a0*/  MOV R0, UR7 ;  /* 0x0000000700007c02 */ /* 0x000fce0008000f00 */
.L_x_256:
[----:B-1----:R1:W4:Y:S02]  /*a8b0*/  SYNCS.PHASECHK.TRANS64.TRYWAIT P0, [R0+URZ+0x1c0], R3 ;  /* 0x0001c003000075a7 */ /* 0x00232400080011ff */
[----:B----4-:R-:W-:Y:S05]  /*a8c0*/  @!P0 NANOSLEEP.SYNCS 0x989680 ;  /* 0x009896800000895d */ /* 0x010fea0003900000 */
[----:B------:R-:W4:Y:S02]  /*a8d0*/  @!P0 SYNCS.PHASECHK.TRANS64 P0, [R0+URZ+0x1c0], R3 ;  /* 0x0001c003000085a7 */ /* 0x000f2400080010ff */
[----:B----4-:R-:W-:Y:S05]  /*a8e0*/  @!P0 BRA `(.L_x_256) ;  /* 0xfffffffc00f08947 */ /* 0x010fea000383ffff */
[----:B------:R-:W-:Y:S05]  /*a8f0*/  BRA `(.L_x_257) ;  /* 0xffffffb400ec7947 */ /* 0x000fea000383ffff */
.L_x_121:
[----:B-1----:R-:W-:-:S07]  /*a900*/  MOV R0, UR7 ;  /* 0x0000000700007c02 */ /* 0x002fce0008000f00 */
.L_x_258:
[----:B-1----:R1:W4:Y:S02]  /*a910*/  SYNCS.PHASECHK.TRANS64.TRYWAIT P0, [R0+URZ+0x1c8], R3 ;  /* 0x0001c803000075a7 */ /* 0x00232400080011ff */
[----:B----4-:R-:W-:Y:S05]  /*a920*/  @!P0 NANOSLEEP.SYNCS 0x989680 ;  /* 0x009896800000895d */ /* 0x010fea0003900000 */
[----:B------:R-:W4:Y:S02]  /*a930*/  @!P0 SYNCS.PHASECHK.TRANS64 P0, [R0+URZ+0x1c8], R3 ;  /* 0x0001c803000085a7 */ /* 0x000f2400080010ff */
[----:B----4-:R-:W-:Y:S05]  /*a940*/  @!P0 BRA `(.L_x_258) ;  /* 0xfffffffc00f08947 */ /* 0x010fea000383ffff */
[----:B------:R-:W-:Y:S05]  /*a950*/  BRA `(.L_x_259) ;  /* 0xffffffb400dc7947 */ /* 0x000fea000383ffff */
.L_x_122:
[----:B-1----:R-:W-:-:S07]  /*a960*/  MOV R0, UR7 ;  /* 0x0000000700007c02 */ /* 0x002fce0008000f00 */
.L_x_260:
[----:B-1----:R1:W4:Y:S02]  /*a970*/  SYNCS.PHASECHK.TRANS64.TRYWAIT P0, [R0+URZ+0x1d0], R3 ;  /* 0x0001d003000075a7 */ /* 0x00232400080011ff */
[----:B----4-:R-:W-:Y:S05]  /*a980*/  @!P0 NANOSLEEP.SYNCS 0x989680 ;  /* 0x009896800000895d */ /* 0x010fea0003900000 */
[----:B------:R-:W4:Y:S02]  /*a990*/  @!P0 SYNCS.PHASECHK.TRANS64 P0, [R0+URZ+0x1d0], R3 ;  /* 0x0001d003000085a7 */ /* 0x000f2400080010ff */
[----:B----4-:R-:W-:Y:S05]  /*a9a0*/  @!P0 BRA `(.L_x_260) ;  /* 0xfffffffc00f08947 */ /* 0x010fea000383ffff */
[----:B------:R-:W-:Y:S05]  /*a9b0*/  BRA `(.L_x_261) ;  /* 0xffffffb400cc7947 */ /* 0x000fea000383ffff */
.L_x_124:
[----:B--2---:R2:W3:Y:S02]  /*a9c0*/  SYNCS.PHASECHK.TRANS64.TRYWAIT P0, [R0+URZ+0x1f0], R3 ;  /* 0x0001f003000075a7 */ /* 0x0044e400080011ff */
[----:B---3--:R-:W-:Y:S05]  /*a9d0*/  @!P0 NANOSLEEP.SYNCS 0x989680 ;  /* 0x009896800000895d */ /* 0x008fea0003900000 */
[----:B------:R-:W3:Y:S02]  /*a9e0*/  @!P0 SYNCS.PHASECHK.TRANS64 P0, [R0+URZ+0x1f0], R3 ;  /* 0x0001f003000085a7 */ /* 0x000ee400080010ff */
[----:B---3--:R-:W-:Y:S05]  /*a9f0*/  @!P0 BRA `(.L_x_124) ;  /* 0xfffffffc00f08947 */ /* 0x008fea000383ffff */
[----:B------:R-:W-:Y:S05]  /*aa00*/  BRA `(.L_x_262) ;  /* 0xffffffb8009c7947 */ /* 0x000fea000383ffff */
.L_x_135:
[----:B-1----:R-:W-:Y:S04]  /*aa10*/  MOV R0, UR48 ;  /* 0x0000003000007c02 */ /* 0x002fe80008000f00 */
[----:B------:R1:W3:Y:S03]  /*aa20*/  SYNCS.PHASECHK.TRANS64.TRYWAIT P1, [R0+URZ+0x1a0], R5 ;  /* 0x0001a005000075a7 */ /* 0x0002e600080211ff */
[----:B---3--:R-:W-:Y:S05]  /*aa30*/  @!P1 NANOSLEEP.SYNCS 0x989680 ;  /* 0x009896800000995d */ /* 0x008fea0003900000 */
[----:B------:R-:W3:Y:S02]  /*aa40*/  @!P1 SYNCS.PHASECHK.TRANS64 P1, [R0+URZ+0x1a0], R5 ;  /* 0x0001a005000095a7 */ /* 0x000ee400080210ff */
[----:B---3--:R-:W-:Y:S05]  /*aa50*/  @!P1 BRA `(.L_x_135) ;  /* 0xfffffffc00ec9947 */ /* 0x008fea000383ffff */
[----:B------:R-:W-:Y:S05]  /*aa60*/  BRA `(.L_x_134) ;  /* 0xffffffc400a47947 */ /* 0x000fea000383ffff */
.L_x_137:
[----:B-1----:R1:W4:Y:S02]  /*aa70*/  SYNCS.PHASECHK.TRANS64.TRYWAIT P0, [R74+URZ+0x210], R3 ;  /* 0x000210034a0075a7 */ /* 0x00232400080011ff */
[----:B----4-:R-:W-:Y:S05]  /*aa80*/  @!P0 NANOSLEEP.SYNCS 0x989680 ;  /* 0x009896800000895d */ /* 0x010fea0003900000 */
[----:B------:R-:W4:Y:S02]  /*aa90*/  @!P0 SYNCS.PHASECHK.TRANS64 P0, [R74+URZ+0x210], R3 ;  /* 0x000210034a0085a7 */ /* 0x000f2400080010ff */
[----:B----4-:R-:W-:Y:S05]  /*aaa0*/  @!P0 BRA `(.L_x_137) ;  /* 0xfffffffc00f08947 */ /* 0x010fea000383ffff */
[----:B------:R-:W-:Y:S05]  /*aab0*/  BRA `(.L_x_136) ;  /* 0xffffffc400c47947 */ /* 0x000fea000383ffff */
.L_x_146:
[----:B--2---:R2:W3:Y:S02]  /*aac0*/  SYNCS.PHASECHK.TRANS64.TRYWAIT P0, [R3+URZ+0x1a0], R0 ;  /* 0x0001a000030075a7 */ /* 0x0044e400080011ff */
[----:B---3--:R-:W-:Y:S05]  /*aad0*/  @!P0 NANOSLEEP.SYNCS 0x989680 ;  /* 0x009896800000895d */ /* 0x008fea0003900000 */
[----:B------:R-:W3:Y:S02]  /*aae0*/  @!P0 SYNCS.PHASECHK.TRANS64 P0, [R3+URZ+0x1a0], R0 ;  /* 0x0001a000030085a7 */ /* 0x000ee400080010ff */
[----:B---3--:R-:W-:Y:S05]  /*aaf0*/  @!P0 BRA `(.L_x_146) ;  /* 0xfffffffc00f08947 */ /* 0x008fea000383ffff */
[----:B------:R-:W-:Y:S05]  /*ab00*/  BRA `(.L_x_145) ;  /* 0xffffffcc00d07947 */ /* 0x000fea000383ffff */
.L_x_154:
[----:B--2---:R2:W3:Y:S02]  /*ab10*/  SYNCS.PHASECHK.TRANS64.TRYWAIT P0, [R83+URZ+0x1a0], R4 ;  /* 0x0001a004530075a7 */ /* 0x0044e400080011ff */
[----:B---3--:R-:W-:Y:S05]  /*ab20*/  @!P0 NANOSLEEP.SYNCS 0x989680 ;  /* 0x009896800000895d */ /* 0x008fea0003900000 */
[----:B------:R-:W3:Y:S02]  /*ab30*/  @!P0 SYNCS.PHASECHK.TRANS64 P0, [R83+URZ+0x1a0], R4 ;  /* 0x0001a004530085a7 */ /* 0x000ee400080010ff */
[----:B---3--:R-:W-:Y:S05]  /*ab40*/  @!P0 BRA `(.L_x_154) ;  /* 0xfffffffc00f08947 */ /* 0x008fea000383ffff */
[----:B------:R-:W-:Y:S05]  /*ab50*/  BRA `(.L_x_153) ;  /* 0xffffffd400ec7947 */ /* 0x000fea000383ffff */
.L_x_162:
[----:B--2---:R2:W3:Y:S02]  /*ab60*/  SYNCS.PHASECHK.TRANS64.TRYWAIT P0, [R88+URZ+0x1a0], R3 ;  /* 0x0001a003580075a7 */ /* 0x0044e400080011ff */
[----:B---3--:R-:W-:Y:S05]  /*ab70*/  @!P0 NANOSLEEP.SYNCS 0x989680 ;  /* 0x009896800000895d */ /* 0x008fea0003900000 */
[----:B------:R-:W3:Y:S02]  /*ab80*/  @!P0 SYNCS.PHASECHK.TRANS64 P0, [R88+URZ+0x1a0], R3 ;  /* 0x0001a003580085a7 */ /* 0x000ee400080010ff */
[----:B---3--:R-:W-:Y:S05]  /*ab90*/  @!P0 BRA `(.L_x_162) ;  /* 0xfffffffc00f08947 */ /* 0x008fea000383ffff */
[----:B------:R-:W-:Y:S05]  /*aba0*/  BRA `(.L_x_161) ;  /* 0xffffffe000087947 */ /* 0x000fea000383ffff */
        .weak           $__internal_0_$__cuda_sm10x_tcgen05_guardrail_trap_col_being_dealloced_not_returned_by_alloc
        .type           $__internal_0_$__cuda_sm10x_tcgen05_guardrail_trap_col_being_dealloced_not_returned_by_alloc,@function
        .size           $__internal_0_$__cuda_sm10x_tcgen05_guardrail_trap_col_being_dealloced_not_returned_by_alloc,($__internal_1_$__cuda_sm10x_tcgen05_guardrail_trap_phase_invalid_during_alloc - $__internal_0_$__cuda_sm10x_tcgen05_guardrail_trap_col_being_dealloced_not_returned_by_alloc)
$__internal_0_$__cuda_sm10x_tcgen05_guardrail_trap_col_being_dealloced_not_returned_by_alloc:
[----:B------:R-:W-:Y:S05]  /*abb0*/  BPT.TRAP 0x1 ;  /* 0x000000040000795c */ /* 0x000fea0000300000 */
[----:B------:R-:W-:-:S04]  /*abc0*/  HFMA2 R3, -RZ, RZ, 0, 0 ;  /* 0x00000000ff037431 */ /* 0x000fc800000001ff */
[----:B------:R-:W-:Y:S05]  /*abd0*/  RET.REL.NODEC R2 `(_ZN7cutlass13device_kernelINS_4gemm6kernel13GemmUniversalIN4cute5tupleIJiiiiEEENS1_10collective13CollectiveMmaINS1_35MainloopSm100TmaUmmaWarpSpecializedILi26ELi2ELi4ENS5_IJNS4_1CILi2EEENSA_ILi1EEESC_EEEEENS5_IJNSA_ILi128EEESF_NSA_ILi32EEEEEENS_6half_tENS5_IJlSC_lEEESI_SJ_NS4_8TiledMMAINS4_8MMA_AtomIJNS4_26SM100_MMA_F16BF16_2x1SM_SSISI_SI_fLi128ELi128ELNS4_4UMMA5MajorE0ELSO_0ELNSN_7ScaleInE0ELSP_0EEEEEENS4_6LayoutINS5_IJSC_SC_SC_EEENS5_IJNSA_ILi0EEESU_SU_EEEEENS5_IJNS4_10UnderscoreESX_SX_EEEEENS4_18SM100_TMA_2SM_LOADENS4_14ComposedLayoutINS4_7SwizzleILi2ELi4ELi3EEENS4_18smem_ptr_flag_bitsILi16EEENSS_INS5_IJNSA_ILi8EEESG_EEENS5_IJSG_SC_EEEEEEEvNS4_8identityES10_S1A_vS1B_EENS_8epilogue10collective18CollectiveEpilogueINS1D_23Sm100TmaWarpSpecializedILi4ELi2ELi16ELb1ELb0EEEJNS5_IJNSA_ILi64EEESF_SG_EEENS5_IJNSS_IS1I_SC_EENSS_INS5_IJNSA_ILi16EEESB_EEENS5_IJSC_S1I_EEEEEEEESI_SJ_SI_SJ_NS1D_6fusion15FusionCallbacksIS1H_NS1Q_17LinearCombinationISI_fSI_fLNS_15FloatRoundStyleE2EEES1J_S1P_JEEENS4_5SM1004TMEM4LOAD26SM100_TMEM_LOAD_32dp32b16xENS4_13SM90_TMA_LOADENS11_INS12_ILi1ELi4ELi3EEES15_NSS_INS5_IJS16_S1L_EEENS5_IJS1L_SC_EEEEEEENS4_39AutoVectorizingCopyWithAssumedAlignmentILi128EEENS4_14SM90_TMA_STOREES25_S27_S27_EEEvvEEEEvNT_6ParamsE) ;  /* 0xffffff5402087950 */ /* 0x000fea0003c3ffff */
        .weak           $__internal_1_$__cuda_sm10x_tcgen05_guardrail_trap_phase_invalid_during_alloc
        .type           $__internal_1_$__cuda_sm10x_tcgen05_guardrail_trap_phase_invalid_during_alloc,@function
        .size           $__internal_1_$__cuda_sm10x_tcgen05_guardrail_trap_phase_invalid_during_alloc,($__internal_2_$__cuda_sm10x_tcgen05_guardrail_trap_unallocated_columns_being_dealloced - $__internal_1_$__cuda_sm10x_tcgen05_guardrail_trap_phase_invalid_during_alloc)
$__internal_1_$__cuda_sm10x_tcgen05_guardrail_trap_phase_invalid_during_alloc:
[----:B------:R-:W-:Y:S05]  /*abe0*/  BPT.TRAP 0x1 ;  /* 0x000000040000795c */ /* 0x000fea0000300000 */
[----:B------:R-:W-:-:S04]  /*abf0*/  MOV R3, 0x0 ;  /* 0x0000000000037802 */ /* 0x000fc80000000f00 */
[----:B------:R-:W-:Y:S05]  /*ac00*/  RET.REL.NODEC R2 `(_ZN7cutlass13device_kernelINS_4gemm6kernel13GemmUniversalIN4cute5tupleIJiiiiEEENS1_10collective13CollectiveMmaINS1_35MainloopSm100TmaUmmaWarpSpecializedILi26ELi2ELi4ENS5_IJNS4_1CILi2EEENSA_ILi1EEESC_EEEEENS5_IJNSA_ILi128EEESF_NSA_ILi32EEEEEENS_6half_tENS5_IJlSC_lEEESI_SJ_NS4_8TiledMMAINS4_8MMA_AtomIJNS4_26SM100_MMA_F16BF16_2x1SM_SSISI_SI_fLi128ELi128ELNS4_4UMMA5MajorE0ELSO_0ELNSN_7ScaleInE0ELSP_0EEEEEENS4_6LayoutINS5_IJSC_SC_SC_EEENS5_IJNSA_ILi0EEESU_SU_EEEEENS5_IJNS4_10UnderscoreESX_SX_EEEEENS4_18SM100_TMA_2SM_LOADENS4_14ComposedLayoutINS4_7SwizzleILi2ELi4ELi3EEENS4_18smem_ptr_flag_bitsILi16EEENSS_INS5_IJNSA_ILi8EEESG_EEENS5_IJSG_SC_EEEEEEEvNS4_8identityES10_S1A_vS1B_EENS_8epilogue10collective18CollectiveEpilogueINS1D_23Sm100TmaWarpSpecializedILi4ELi2ELi16ELb1ELb0EEEJNS5_IJNSA_ILi64EEESF_SG_EEENS5_IJNSS_IS1I_SC_EENSS_INS5_IJNSA_ILi16EEESB_EEENS5_IJSC_S1I_EEEEEEEESI_SJ_SI_SJ_NS1D_6fusion15FusionCallbacksIS1H_NS1Q_17LinearCombinationISI_fSI_fLNS_15FloatRoundStyleE2EEES1J_S1P_JEEENS4_5SM1004TMEM4LOAD26SM100_TMEM_LOAD_32dp32b16xENS4_13SM90_TMA_LOADENS11_INS12_ILi1ELi4ELi3EEES15_NSS_INS5_IJS16_S1L_EEENS5_IJS1L_SC_EEEEEEENS4_39AutoVectorizingCopyWithAssumedAlignmentILi128EEENS4_14SM90_TMA_STOREES25_S27_S27_EEEvvEEEEvNT_6ParamsE) ;  /* 0xffffff5002fc7950 */ /* 0x000fea0003c3ffff */
        .weak           $__internal_2_$__cuda_sm10x_tcgen05_guardrail_trap_unallocated_columns_being_dealloced
        .type           $__internal_2_$__cuda_sm10x_tcgen05_guardrail_trap_unallocated_columns_being_dealloced,@function
        .size           $__internal_2_$__cuda_sm10x_tcgen05_guardrail_trap_unallocated_columns_being_dealloced,(.L_x_264 - $__internal_2_$__cuda_sm10x_tcgen05_guardrail_trap_unallocated_columns_being_dealloced)
$__internal_2_$__cuda_sm10x_tcgen05_guardrail_trap_unallocated_columns_being_dealloced:
[----:B------:R-:W-:Y:S05]  /*ac10*/  BPT.TRAP 0x1 ;  /* 0x000000040000795c */ /* 0x000fea0000300000 */
[----:B------:R-:W-:-:S04]  /*ac20*/  HFMA2 R3, -RZ, RZ, 0, 0 ;  /* 0x00000000ff037431 */ /* 0x000fc800000001ff */
[----:B------:R-:W-:Y:S05]  /*ac30*/  RET.REL.NODEC R2 `(_ZN7cutlass13device_kernelINS_4gemm6kernel13GemmUniversalIN4cute5tupleIJiiiiEEENS1_10collective13CollectiveMmaINS1_35MainloopSm100TmaUmmaWarpSpecializedILi26ELi2ELi4ENS5_IJNS4_1CILi2EEENSA_ILi1EEESC_EEEEENS5_IJNSA_ILi128EEESF_NSA_ILi32EEEEEENS_6half_tENS5_IJlSC_lEEESI_SJ_NS4_8TiledMMAINS4_8MMA_AtomIJNS4_26SM100_MMA_F16BF16_2x1SM_SSISI_SI_fLi128ELi128ELNS4_4UMMA5MajorE0ELSO_0ELNSN_7ScaleInE0ELSP_0EEEEEENS4_6LayoutINS5_IJSC_SC_SC_EEENS5_IJNSA_ILi0EEESU_SU_EEEEENS5_IJNS4_10UnderscoreESX_SX_EEEEENS4_18SM100_TMA_2SM_LOADENS4_14ComposedLayoutINS4_7SwizzleILi2ELi4ELi3EEENS4_18smem_ptr_flag_bitsILi16EEENSS_INS5_IJNSA_ILi8EEESG_EEENS5_IJSG_SC_EEEEEEEvNS4_8identityES10_S1A_vS1B_EENS_8epilogue10collective18CollectiveEpilogueINS1D_23Sm100TmaWarpSpecializedILi4ELi2ELi16ELb1ELb0EEEJNS5_IJNSA_ILi64EEESF_SG_EEENS5_IJNSS_IS1I_SC_EENSS_INS5_IJNSA_ILi16EEESB_EEENS5_IJSC_S1I_EEEEEEEESI_SJ_SI_SJ_NS1D_6fusion15FusionCallbacksIS1H_NS1Q_17LinearCombinationISI_fSI_fLNS_15FloatRoundStyleE2EEES1J_S1P_JEEENS4_5SM1004TMEM4LOAD26SM100_TMEM_LOAD_32dp32b16xENS4_13SM90_TMA_LOADENS11_INS12_ILi1ELi4ELi3EEES15_NSS_INS5_IJS16_S1L_EEENS5_IJS1L_SC_EEEEEEENS4_39AutoVectorizingCopyWithAssumedAlignmentILi128EEENS4_14SM90_TMA_STOREES25_S27_S27_EEEvvEEEEvNT_6ParamsE) ;  /* 0xffffff5002f07950 */ /* 0x000fea0003c3ffff */
.L_x_263:
[----:B------:R-:W-:-:S00]  /*ac40*/  BRA `(.L_x_263) ;  /* 0xfffffffc00fc7947 */ /* 0x000fc0000383ffff */
[----:B------:R-:W-:-:S00]  /*ac50*/  NOP ;  /* 0x0000000000007918 */ /* 0x000fc00000000000 */
        /* <DEDUP_REMOVED lines=10> */
.L_x_264:


//--------------------- .nv.global.init           --------------------------
	.section	.nv.global.init,"aw",@progbits
.nv.global.init:
	.type		$str$27,@object
	.size		$str$27,($str$28 - $str$27)
$str$27:
        /*0000*/ 	.byte	0x28, 0x61, 0x64, 0x64, 0x72, 0x65, 0x73, 0x73, 0x20, 0x26, 0x20, 0x6d, 0x61, 0x73, 0x6b, 0x29
        /*0010*/ 	.byte	0x20, 0x3d, 0x3d, 0x20, 0x30, 0x00
	.type		$str$28,@object
	.size		$str$28,($str$26 - $str$28)
$str$28:
        /*0016*/ 	.byte	0x2f, 0x74, 0x6d, 0x70, 0x2f, 0x63, 0x75, 0x74, 0x6c, 0x61, 0x73, 0x73, 0x5f, 0x73, 0x77, 0x65
        /*0026*/ 	.byte	0x65, 0x70, 0x5f, 0x73, 0x72, 0x63, 0x2f, 0x69, 0x6e, 0x63, 0x6c, 0x75, 0x64, 0x65, 0x2f, 0x63
        /*0036*/ 	.byte	0x75, 0x74, 0x65, 0x2f, 0x70, 0x6f, 0x69, 0x6e, 0x74, 0x65, 0x72, 0x5f, 0x66, 0x6c, 0x61, 0x67
        /*0046*/ 	.byte	0x67, 0x65, 0x64, 0x2e, 0x68, 0x70, 0x70, 0x00
	.type		$str$26,@object
	.size		$str$26,($str$25 - $str$26)
$str$26:
        /*004e*/ 	.byte	0x2f, 0x74, 0x6d, 0x70, 0x2f, 0x63, 0x75, 0x74, 0x6c, 0x61, 0x73, 0x73, 0x5f, 0x73, 0x77, 0x65
        /*005e*/ 	.byte	0x65, 0x70, 0x5f, 0x73, 0x72, 0x63, 0x2f, 0x69, 0x6e, 0x63, 0x6c, 0x75, 0x64, 0x65, 0x2f, 0x63
        /*006e*/ 	.byte	0x75, 0x74, 0x65, 0x2f, 0x61, 0x74, 0x6f, 0x6d, 0x2f, 0x63, 0x6f, 0x70, 0x79, 0x5f, 0x74, 0x72
        /*007e*/ 	.byte	0x61, 0x69, 0x74, 0x73, 0x5f, 0x73, 0x6d, 0x31, 0x30, 0x30, 0x2e, 0x68, 0x70, 0x70, 0x00
	.type		$str$25,@object
	.size		$str$25,(__unnamed_1 - $str$25)
$str$25:
        /*008d*/ 	.byte	0x28, 0x28, 0x75, 0x69, 0x6e, 0x74, 0x33, 0x32, 0x5f, 0x74, 0x28, 0x74, 0x68, 0x72, 0x65, 0x61
        /*009d*/ 	.byte	0x64, 0x49, 0x64, 0x78, 0x2e, 0x78, 0x29, 0x20, 0x2f, 0x20, 0x33, 0x32, 0x29, 0x20, 0x25, 0x20
        /*00ad*/ 	.byte	0x34, 0x29, 0x20, 0x3d, 0x3d, 0x20, 0x28, 0x28, 0x28, 0x74, 0x6d, 0x65, 0x6d, 0x5f, 0x61, 0x64
        /*00bd*/ 	.byte	0x64, 0x72, 0x20, 0x3e, 0x3e, 0x20, 0x31, 0x36, 0x29, 0x20, 0x2f, 0x20, 0x33, 0x32, 0x29, 0x20
        /*00cd*/ 	.byte	0x25, 0x20, 0x34, 0x29, 0x00
	.type		__unnamed_1,@object
	.size		__unnamed_1,(__unnamed_2 - __unnamed_1)
__unnamed_1:
        /*00d2*/ 	.byte	0x61, 0x75, 0x74, 0x6f, 0x20, 0x63, 0x75, 0x74, 0x65, 0x3a, 0x3a, 0x61, 0x73, 0x5f, 0x70, 0x6f
        /* <DEDUP_REMOVED lines=24> */
        /*0262*/ 	.byte	0x34, 0x38, 0x3e, 0x3e, 0x3e, 0x3e, 0x5d, 0x00
	.type		__unnamed_2,@object
	.size		__unnamed_2,(.L_2 - __unnamed_2)
__unnamed_2:
        /* <DEDUP_REMOVED lines=40> */
        /*04ea*/ 	.byte	0x3a, 0x3a, 0x43, 0x3c, 0x30, 0x3e, 0x3e, 0x3e, 0x3e, 0x5d, 0x00
.L_2:


//--------------------- .nv.shared._ZN7cutlass13device_kernelINS_4gemm6kernel13GemmUniversalIN4cute5tupleIJiiiiEEENS1_10collective13CollectiveMmaINS1_35MainloopSm100TmaUmmaWarpSpecializedILi26ELi2ELi4ENS5_IJNS4_1CILi2EEENSA_ILi1EEESC_EEEEENS5_IJNSA_ILi128EEESF_NSA_ILi32EEEEEENS_6half_tENS5_IJlSC_lEEESI_SJ_NS4_8TiledMMAINS4_8MMA_AtomIJNS4_26SM100_MMA_F16BF16_2x1SM_SSISI_SI_fLi128ELi128ELNS4_4UMMA5MajorE0ELSO_0ELNSN_7ScaleInE0ELSP_0EEEEEENS4_6LayoutINS5_IJSC_SC_SC_EEENS5_IJNSA_ILi0EEESU_SU_EEEEENS5_IJNS4_10UnderscoreESX_SX_EEEEENS4_18SM100_TMA_2SM_LOADENS4_14ComposedLayoutINS4_7SwizzleILi2ELi4ELi3EEENS4_18smem_ptr_flag_bitsILi16EEENSS_INS5_IJNSA_ILi8EEESG_EEENS5_IJSG_SC_EEEEEEEvNS4_8identityES10_S1A_vS1B_EENS_8epilogue10collective18CollectiveEpilogueINS1D_23Sm100TmaWarpSpecializedILi4ELi2ELi16ELb1ELb0EEEJNS5_IJNSA_ILi64EEESF_SG_EEENS5_IJNSS_IS1I_SC_EENSS_INS5_IJNSA_ILi16EEESB_EEENS5_IJSC_S1I_EEEEEEEESI_SJ_SI_SJ_NS1D_6fusion15FusionCallbacksIS1H_NS1Q_17LinearCombinationISI_fSI_fLNS_15FloatRoundStyleE2EEES1J_S1P_JEEENS4_5SM1004TMEM4LOAD26SM100_TMEM_LOAD_32dp32b16xENS4_13SM90_TMA_LOADENS11_INS12_ILi1ELi4ELi3EEES15_NSS_INS5_IJS16_S1L_EEENS5_IJS1L_SC_EEEEEEENS4_39AutoVectorizingCopyWithAssumedAlignmentILi128EEENS4_14SM90_TMA_STOREES25_S27_S27_EEEvvEEEEvNT_6ParamsE --------------------------
	.section	.nv.shared._ZN7cutlass13device_kernelINS_4gemm6kernel13GemmUniversalIN4cute5tupleIJiiiiEEENS1_10collective13CollectiveMmaINS1_35MainloopSm100TmaUmmaWarpSpecializedILi26ELi2ELi4ENS5_IJNS4_1CILi2EEENSA_ILi1EEESC_EEEEENS5_IJNSA_ILi128EEESF_NSA_ILi32EEEEEENS_6half_tENS5_IJlSC_lEEESI_SJ_NS4_8TiledMMAINS4_8MMA_AtomIJNS4_26SM100_MMA_F16BF16_2x1SM_SSISI_SI_fLi128ELi128ELNS4_4UMMA5MajorE0ELSO_0ELNSN_7ScaleInE0ELSP_0EEEEEENS4_6LayoutINS5_IJSC_SC_SC_EEENS5_IJNSA_ILi0EEESU_SU_EEEEENS5_IJNS4_10UnderscoreESX_SX_EEEEENS4_18SM100_TMA_2SM_LOADENS4_14ComposedLayoutINS4_7SwizzleILi2ELi4ELi3EEENS4_18smem_ptr_flag_bitsILi16EEENSS_INS5_IJNSA_ILi8EEESG_EEENS5_IJSG_SC_EEEEEEEvNS4_8identityES10_S1A_vS1B_EENS_8epilogue10collective18CollectiveEpilogueINS1D_23Sm100TmaWarpSpecializedILi4ELi2ELi16ELb1ELb0EEEJNS5_IJNSA_ILi64EEESF_SG_EEENS5_IJNSS_IS1I_SC_EENSS_INS5_IJNSA_ILi16EEESB_EEENS5_IJSC_S1I_EEEEEEEESI_SJ_SI_SJ_NS1D_6fusion15FusionCallbacksIS1H_NS1Q_17LinearCombinationISI_fSI_fLNS_15FloatRoundStyleE2EEES1J_S1P_JEEENS4_5SM1004TMEM4LOAD26SM100_TMEM_LOAD_32dp32b16xENS4_13SM90_TMA_LOADENS11_INS12_ILi1ELi4ELi3EEES15_NSS_INS5_IJS16_S1L_EEENS5_IJS1L_SC_EEEEEEENS4_39AutoVectorizingCopyWithAssumedAlignmentILi128EEENS4_14SM90_TMA_STOREES25_S27_S27_EEEvvEEEEvNT_6ParamsE,"aw",@nobits
	.sectionflags	@""
	.align	16
	.zero		1024


//--------------------- .nv.shared.reserved.0     --------------------------
	.section	.nv.shared.reserved.0,"aw",@nobits
	.weak		__nv_reservedSMEM_offset_0_alias
	.size		__nv_reservedSMEM_offset_0_alias, 0, 64
	.other		__nv_reservedSMEM_offset_0_alias,@"STO_CUDA_RESERVED_SHARED STV_DEFAULT"
__nv_reservedSMEM_offset_0_alias:
	.zero		0
.nv.shared.reserved.0:
	.zero		64
	.weak		__nv_reservedSMEM_tcgen05_partition
	.type		__nv_reservedSMEM_tcgen05_partition,@object
	.size		__nv_reservedSMEM_tcgen05_partition,(.L_0 - __nv_reservedSMEM_tcgen05_partition)
__nv_reservedSMEM_tcgen05_partition:
	.zero		32
.L_0:


//--------------------- .nv.global                --------------------------
	.section	.nv.global,"aw",@nobits
.nv.global:
	.type		_ZN39_INTERNAL_f176c99d_4_k_cu_c494ea1c_68324cute1_E,@object
	.size		_ZN39_INTERNAL_f176c99d_4_k_cu_c494ea1c_68324cute1_E,(_ZN39_INTERNAL_f176c99d_4_k_cu_c494ea1c_68324cuda3std3__45__cpo6cbeginE - _ZN39_INTERNAL_f176c99d_4_k_cu_c494ea1c_68324cute1_E)
_ZN39_INTERNAL_f176c99d_4_k_cu_c494ea1c_68324cute1_E:
	.zero		1
	.type		_ZN39_INTERNAL_f176c99d_4_k_cu_c494ea1c_68324cuda3std3__45__cpo6cbeginE,@object
	.size		_ZN39_INTERNAL_f176c99d_4_k_cu_c494ea1c_68324cuda3std3__45__cpo6cbeginE,(_ZN39_INTERNAL_f176c99d_4_k_cu_c494ea1c_68324cuda3std3__48in_placeE - _ZN39_INTERNAL_f176c99d_4_k_cu_c494ea1c_68324cuda3std3__45__cpo6cbeginE)
_ZN39_INTERNAL_f176c99d_4_k_cu_c494ea1c_68324cuda3std3__45__cpo6cbeginE:
	.zero		1
	.type		_ZN39_INTERNAL_f176c99d_4_k_cu_c494ea1c_68324cuda3std3__48in_placeE,@object
	.size		_ZN39_INTERNAL_f176c99d_4_k_cu_c494ea1c_68324cuda3std3__48in_placeE,(_ZN39_INTERNAL_f176c99d_4_k_cu_c494ea1c_68324cuda3std6ranges3__45__cpo9iter_moveE - _ZN39_INTERNAL_f176c99d_4_k_cu_c494ea1c_68324cuda3std3__48in_placeE)
_ZN39_INTERNAL_f176c99d_4_k_cu_c494ea1c_68324cuda3std3__48in_placeE:
	.zero		1
	.type		_ZN39_INTERNAL_f176c99d_4_k_cu_c494ea1c_68324cuda3std6ranges3__45__cpo9iter_moveE,@object
	.size		_ZN39_INTERNAL_f176c99d_4_k_cu_c494ea1c_68324cuda3std6ranges3__45__cpo9iter_moveE,(_ZN39_INTERNAL_f176c99d_4_k_cu_c494ea1c_68324cuda3std3__45__cpo5beginE - _ZN39_INTERNAL_f176c99d_4_k_cu_c494ea1c_68324cuda3std6ranges3__45__cpo9iter_moveE)
_ZN39_INTERNAL_f176c99d_4_k_cu_c494ea1c_68324cuda3std6ranges3__45__cpo9iter_moveE:
	.zero		1
	.type		_ZN39_INTERNAL_f176c99d_4_k_cu_c494ea1c_68324cuda3std3__45__cpo5beginE,@object
	.size		_ZN39_INTERNAL_f176c99d_4_k_cu_c494ea1c_68324cuda3std3__45__cpo5beginE,(_ZN39_INTERNAL_f176c99d_4_k_cu_c494ea1c_68324cuda3std3__441_GLOBAL__N__f176c99d_4_k_cu_c494ea1c_68326ignoreE - _ZN39_INTERNAL_f176c99d_4_k_cu_c494ea1c_68324cuda3std3__45__cpo5beginE)
_ZN39_INTERNAL_f176c99d_4_k_cu_c494ea1c_68324cuda3std3__45__cpo5beginE:
	.zero		1
	.type		_ZN39_INTERNAL_f176c99d_4_k_cu_c494ea1c_68324cuda3std3__441_GLOBAL__N__f176c99d_4_k_cu_c494ea1c_68326ignoreE,@object
	.size		_ZN39_INTERNAL_f176c99d_4_k_cu_c494ea1c_68324cuda3std3__441_GLOBAL__N__f176c99d_4_k_cu_c494ea1c_68326ignoreE,(_ZN39_INTERNAL_f176c99d_4_k_cu_c494ea1c_68324cute7productE - _ZN39_INTERNAL_f176c99d_4_k_cu_c494ea1c_68324cuda3std3__441_GLOBAL__N__f176c99d_4_k_cu_c494ea1c_68326ignoreE)
_ZN39_INTERNAL_f176c99d_4_k_cu_c494ea1c_68324cuda3std3__441_GLOBAL__N__f176c99d_4_k_cu_c494ea1c_68326ignoreE:
	.zero		1
	.type		_ZN39_INTERNAL_f176c99d_4_k_cu_c494ea1c_68324cute7productE,@object
	.size		_ZN39_INTERNAL_f176c99d_4_k_cu_c494ea1c_68324cute7productE,(_ZN39_INTERNAL_f176c99d_4_k_cu_c494ea1c_68324cuda3std3__45__cpo3endE - _ZN39_INTERNAL_f176c99d_4_k_cu_c494ea1c_68324cute7productE)
_ZN39_INTERNAL_f176c99d_4_k_cu_c494ea1c_68324cute7productE:
	.zero		1
	.type		_ZN39_INTERNAL_f176c99d_4_k_cu_c494ea1c_68324cuda3std3__45__cpo3endE,@object
	.size		_ZN39_INTERNAL_f176c99d_4_k_cu_c494ea1c_68324cuda3std3__45__cpo3endE,(_ZN39_INTERNAL_f176c99d_4_k_cu_c494ea1c_68324cuda3std3__419piecewise_constructE - _ZN39_INTERNAL_f176c99d_4_k_cu_c494ea1c_68324cuda3std3__45__cpo3endE)
_ZN39_INTERNAL_f176c99d_4_k_cu_c494ea1c_68324cuda3std3__45__cpo3endE:
	.zero		1
	.type		_ZN39_INTERNAL_f176c99d_4_k_cu_c494ea1c_68324cuda3std3__419piecewise_constructE,@object
	.size		_ZN39_INTERNAL_f176c99d_4_k_cu_c494ea1c_68324cuda3std3__419piecewise_constructE,(_ZN39_INTERNAL_f176c99d_4_k_cu_c494ea1c_68324cuda3std3__45__cpo4cendE - _ZN39_INTERNAL_f176c99d_4_k_cu_c494ea1c_68324cuda3std3__419piecewise_constructE)
_ZN39_INTERNAL_f176c99d_4_k_cu_c494ea1c_68324cuda3std3__419piecewise_constructE:
	.zero		1
	.type		_ZN39_INTERNAL_f176c99d_4_k_cu_c494ea1c_68324cuda3std3__45__cpo4cendE,@object
	.size		_ZN39_INTERNAL_f176c99d_4_k_cu_c494ea1c_68324cuda3std3__45__cpo4cendE,(_ZN39_INTERNAL_f176c99d_4_k_cu_c494ea1c_68324cuda3std6ranges3__45__cpo4swapE - _ZN39_INTERNAL_f176c99d_4_k_cu_c494ea1c_68324cuda3std3__45__cpo4cendE)
_ZN39_INTERNAL_f176c99d_4_k_cu_c494ea1c_68324cuda3std3__45__cpo4cendE:
	.zero		1
	.type		_ZN39_INTERNAL_f176c99d_4_k_cu_c494ea1c_68324cuda3std6ranges3__45__cpo4swapE,@object
	.size		_ZN39_INTERNAL_f176c99d_4_k_cu_c494ea1c_68324cuda3std6ranges3__45__cpo4swapE,(.L_10 - _ZN39_INTERNAL_f176c99d_4_k_cu_c494ea1c_68324cuda3std6ranges3__45__cpo4swapE)
_ZN39_INTERNAL_f176c99d_4_k_cu_c494ea1c_68324cuda3std6ranges3__45__cpo4swapE:
	.zero		1
.L_10:


//--------------------- .nv.constant0._ZN7cutlass13device_kernelINS_4gemm6kernel13GemmUniversalIN4cute5tupleIJiiiiEEENS1_10collective13CollectiveMmaINS1_35MainloopSm100TmaUmmaWarpSpecializedILi26ELi2ELi4ENS5_IJNS4_1CILi2EEENSA_ILi1EEESC_EEEEENS5_IJNSA_ILi128EEESF_NSA_ILi32EEEEEENS_6half_tENS5_IJlSC_lEEESI_SJ_NS4_8TiledMMAINS4_8MMA_AtomIJNS4_26SM100_MMA_F16BF16_2x1SM_SSISI_SI_fLi128ELi128ELNS4_4UMMA5MajorE0ELSO_0ELNSN_7ScaleInE0ELSP_0EEEEEENS4_6LayoutINS5_IJSC_SC_SC_EEENS5_IJNSA_ILi0EEESU_SU_EEEEENS5_IJNS4_10UnderscoreESX_SX_EEEEENS4_18SM100_TMA_2SM_LOADENS4_14ComposedLayoutINS4_7SwizzleILi2ELi4ELi3EEENS4_18smem_ptr_flag_bitsILi16EEENSS_INS5_IJNSA_ILi8EEESG_EEENS5_IJSG_SC_EEEEEEEvNS4_8identityES10_S1A_vS1B_EENS_8epilogue10collective18CollectiveEpilogueINS1D_23Sm100TmaWarpSpecializedILi4ELi2ELi16ELb1ELb0EEEJNS5_IJNSA_ILi64EEESF_SG_EEENS5_IJNSS_IS1I_SC_EENSS_INS5_IJNSA_ILi16EEESB_EEENS5_IJSC_S1I_EEEEEEEESI_SJ_SI_SJ_NS1D_6fusion15FusionCallbacksIS1H_NS1Q_17LinearCombinationISI_fSI_fLNS_15FloatRoundStyleE2EEES1J_S1P_JEEENS4_5SM1004TMEM4LOAD26SM100_TMEM_LOAD_32dp32b16xENS4_13SM90_TMA_LOADENS11_INS12_ILi1ELi4ELi3EEES15_NSS_INS5_IJS16_S1L_EEENS5_IJS1L_SC_EEEEEEENS4_39AutoVectorizingCopyWithAssumedAlignmentILi128EEENS4_14SM90_TMA_STOREES25_S27_S27_EEEvvEEEEvNT_6ParamsE --------------------------
	.section	.nv.constant0._ZN7cutlass13device_kernelINS_4gemm6kernel13GemmUniversalIN4cute5tupleIJiiiiEEENS1_10collective13CollectiveMmaINS1_35MainloopSm100TmaUmmaWarpSpecializedILi26ELi2ELi4ENS5_IJNS4_1CILi2EEENSA_ILi1EEESC_EEEEENS5_IJNSA_ILi128EEESF_NSA_ILi32EEEEEENS_6half_tENS5_IJlSC_lEEESI_SJ_NS4_8TiledMMAINS4_8MMA_AtomIJNS4_26SM100_MMA_F16BF16_2x1SM_SSISI_SI_fLi128ELi128ELNS4_4UMMA5MajorE0ELSO_0ELNSN_7ScaleInE0ELSP_0EEEEEENS4_6LayoutINS5_IJSC_SC_SC_EEENS5_IJNSA_ILi0EEESU_SU_EEEEENS5_IJNS4_10UnderscoreESX_SX_EEEEENS4_18SM100_TMA_2SM_LOADENS4_14ComposedLayoutINS4_7SwizzleILi2ELi4ELi3EEENS4_18smem_ptr_flag_bitsILi16EEENSS_INS5_IJNSA_ILi8EEESG_EEENS5_IJSG_SC_EEEEEEEvNS4_8identityES10_S1A_vS1B_EENS_8epilogue10collective18CollectiveEpilogueINS1D_23Sm100TmaWarpSpecializedILi4ELi2ELi16ELb1ELb0EEEJNS5_IJNSA_ILi64EEESF_SG_EEENS5_IJNSS_IS1I_SC_EENSS_INS5_IJNSA_ILi16EEESB_EEENS5_IJSC_S1I_EEEEEEEESI_SJ_SI_SJ_NS1D_6fusion15FusionCallbacksIS1H_NS1Q_17LinearCombinationISI_fSI_fLNS_15FloatRoundStyleE2EEES1J_S1P_JEEENS4_5SM1004TMEM4LOAD26SM100_TMEM_LOAD_32dp32b16xENS4_13SM90_TMA_LOADENS11_INS12_ILi1ELi4ELi3EEES15_NSS_INS5_IJS16_S1L_EEENS5_IJS1L_SC_EEEEEEENS4_39AutoVectorizingCopyWithAssumedAlignmentILi128EEENS4_14SM90_TMA_STOREES25_S27_S27_EEEvvEEEEvNT_6ParamsE,"a",@progbits
	.sectionflags	@""
	.align	4
.nv.constant0._ZN7cutlass13device_kernelINS_4gemm6kernel13GemmUniversalIN4cute5tupleIJiiiiEEENS1_10collective13CollectiveMmaINS1_35MainloopSm100TmaUmmaWarpSpecializedILi26ELi2ELi4ENS5_IJNS4_1CILi2EEENSA_ILi1EEESC_EEEEENS5_IJNSA_ILi128EEESF_NSA_ILi32EEEEEENS_6half_tENS5_IJlSC_lEEESI_SJ_NS4_8TiledMMAINS4_8MMA_AtomIJNS4_26SM100_MMA_F16BF16_2x1SM_SSISI_SI_fLi128ELi128ELNS4_4UMMA5MajorE0ELSO_0ELNSN_7ScaleInE0ELSP_0EEEEEENS4_6LayoutINS5_IJSC_SC_SC_EEENS5_IJNSA_ILi0EEESU_SU_EEEEENS5_IJNS4_10UnderscoreESX_SX_EEEEENS4_18SM100_TMA_2SM_LOADENS4_14ComposedLayoutINS4_7SwizzleILi2ELi4ELi3EEENS4_18smem_ptr_flag_bitsILi16EEENSS_INS5_IJNSA_ILi8EEESG_EEENS5_IJSG_SC_EEEEEEEvNS4_8identityES10_S1A_vS1B_EENS_8epilogue10collective18CollectiveEpilogueINS1D_23Sm100TmaWarpSpecializedILi4ELi2ELi16ELb1ELb0EEEJNS5_IJNSA_ILi64EEESF_SG_EEENS5_IJNSS_IS1I_SC_EENSS_INS5_IJNSA_ILi16EEESB_EEENS5_IJSC_S1I_EEEEEEEESI_SJ_SI_SJ_NS1D_6fusion15FusionCallbacksIS1H_NS1Q_17LinearCombinationISI_fSI_fLNS_15FloatRoundStyleE2EEES1J_S1P_JEEENS4_5SM1004TMEM4LOAD26SM100_TMEM_LOAD_32dp32b16xENS4_13SM90_TMA_LOADENS11_INS12_ILi1ELi4ELi3EEES15_NSS_INS5_IJS16_S1L_EEENS5_IJS1L_SC_EEEEEEENS4_39AutoVectorizingCopyWithAssumedAlignmentILi128EEENS4_14SM90_TMA_STOREES25_S27_S27_EEEvvEEEEvNT_6ParamsE:
	.zero		2944


//--------------------- SYMBOLS --------------------------

	.type		.nv.reservedSmem.offset0,@object
	.size		.nv.reservedSmem.offset0,0x4
	.type		.nv.reservedSmem.cap,@object
	.size		.nv.reservedSmem.cap,0x4
	.type		__assertfail,@function
